def attn_fwd(
    Q,
    K,
    V,
    Out,
    Lse,
    sm_scale,
    stride_qz,
    stride_qh,
    stride_qm,
    stride_qk,
    stride_kz,
    stride_kh,
    stride_kn,
    stride_kk,
    stride_vz,
    stride_vh,
    stride_vn,
    stride_vk,
    stride_oz,
    stride_oh,
    stride_om,
    stride_ok,
    seqlen_q,
    seqlen_k,
    BLOCK_M: tl.constexpr,
    BLOCK_N: tl.constexpr,
    HEAD_DIM: tl.constexpr,
    CAUSAL: tl.constexpr,
):
    start_m = tl.program_id(0)
    off_hz = tl.program_id(1)
    q_off = off_hz * stride_qh
    k_off = off_hz * stride_kh
    v_off = off_hz * stride_vh
    offs_m = start_m * BLOCK_M + tl.arange(0, BLOCK_M)
    offs_d = tl.arange(0, HEAD_DIM)
    offs_n = tl.arange(0, BLOCK_N)
    q_ptrs = Q + q_off + offs_m[:, None] * stride_qm + offs_d[None, :] * stride_qk
    k_ptrs = K + k_off + offs_d[:, None] * stride_kk + offs_n[None, :] * stride_kn
    v_ptrs = V + v_off + offs_n[:, None] * stride_vn + offs_d[None, :] * stride_vk
    m_i = tl.full([BLOCK_M], float("-inf"), dtype=tl.float32)
    l_i = tl.zeros([BLOCK_M], dtype=tl.float32) + 1.0
    acc = tl.zeros([BLOCK_M, HEAD_DIM], dtype=tl.float32)
    q = tl.load(q_ptrs)
    acc, l_i, m_i = _attn_fwd_inner(
        acc,
        l_i,
        m_i,
        q,
        k_ptrs,
        v_ptrs,
        sm_scale,
        stride_kn,
        stride_vn,
        start_m,
        seqlen_k,
        BLOCK_M,
        BLOCK_N,
        HEAD_DIM,
        CAUSAL,
    )
    acc = acc / l_i[:, None]
    lse = m_i + tl.math.log2(l_i) / 1.4426950408889634
    o_ptrs = (
        Out
        + off_hz * stride_oh
        + offs_m[:, None] * stride_om
        + offs_d[None, :] * stride_ok
    )
    tl.store(o_ptrs, acc.to(Out.dtype.element_ty))
    tl.store(Lse + off_hz * seqlen_q + offs_m, lse)

# config = {"BLOCK_M": 128, "BLOCK_N": 128, "HEAD_DIM": 64, "arch": "sm_80", "causal": false, "dtype": "bf16", "num_stages": 2, "num_warps": 8}
# arch = sm_80


// ===== COMPILED SASS (sm_80) =====

	.target	sm_80

	.elftype	@"ET_EXEC"


//--------------------- .note.nv.tkinfo           --------------------------
	.section	.note.nv.tkinfo,"",@"SHT_NOTE"
	.sectionflags	@"SHF_NOTE_NV_TKINFO"
	.tkinfo
        /*0018*/ 	.word	0x00000002
        /*0030*/ 	.string	""
        /*0030*/ 	.string	"ptxas"
        /*0030*/ 	.string	"Cuda compilation tools, release 13.0, V13.0.88"
        /*0030*/ 	.string	"Build cuda_13.0.r13.0/compiler.36424714_0"
        /*0030*/ 	.string	"-v  -suppress-debug-info  -lineinfo  -arch sm_80 "



//--------------------- .note.nv.cuinfo           --------------------------
	.section	.note.nv.cuinfo,"",@"SHT_NOTE"
	.sectionflags	@"SHF_NOTE_NV_CUINFO"
        /*0018*/ 	.short	0x0002
        /*001a*/ 	.short	0x0050
        /*001c*/ 	.short	0x0082
	.zero		2


//--------------------- .nv.info                  --------------------------
	.section	.nv.info,"",@"SHT_CUDA_INFO"
	.align	4


	//----- nvinfo : EIATTR_REGCOUNT
	.align		4
        /*0000*/ 	.byte	0x04, 0x2f
        /*0002*/ 	.short	(.L_2 - .L_1)
	.align		4
.L_1:
        /*0004*/ 	.word	index@(attn_fwd)
        /*0008*/ 	.word	0x000000ff


	//----- nvinfo : EIATTR_FRAME_SIZE
	.align		4
.L_2:
        /*000c*/ 	.byte	0x04, 0x11
        /*000e*/ 	.short	(.L_4 - .L_3)
	.align		4
.L_3:
        /*0010*/ 	.word	index@(attn_fwd)
        /*0014*/ 	.word	0x000000e8


	//----- nvinfo : EIATTR_MIN_STACK_SIZE
	.align		4
.L_4:
        /*0018*/ 	.byte	0x04, 0x12
        /*001a*/ 	.short	(.L_6 - .L_5)
	.align		4
.L_5:
        /*001c*/ 	.word	index@(attn_fwd)
        /*0020*/ 	.word	0x000000e8
.L_6:


//--------------------- .nv.info.attn_fwd         --------------------------
	.section	.nv.info.attn_fwd,"",@"SHT_CUDA_INFO"
	.sectionflags	@""
	.align	4


	//----- nvinfo : EIATTR_CUDA_API_VERSION
	.align		4
        /*0000*/ 	.byte	0x04, 0x37
        /*0002*/ 	.short	(.L_8 - .L_7)
.L_7:
        /*0004*/ 	.word	0x00000082


	//----- nvinfo : EIATTR_SW2861232_WAR
	.align		4
.L_8:
        /*0008*/ 	.byte	0x01, 0x35
	.zero		2


	//----- nvinfo : EIATTR_PARAM_CBANK
	.align		4
        /*000c*/ 	.byte	0x04, 0x0a
        /*000e*/ 	.short	(.L_10 - .L_9)
	.align		4
.L_9:
        /*0010*/ 	.word	index@(.nv.constant0.attn_fwd)
        /*0014*/ 	.short	0x0160
        /*0016*/ 	.short	0x0088


	//----- nvinfo : EIATTR_CBANK_PARAM_SIZE
	.align		4
.L_10:
        /*0018*/ 	.byte	0x03, 0x19
        /*001a*/ 	.short	0x0088


	//----- nvinfo : EIATTR_KPARAM_INFO
	.align		4
        /*001c*/ 	.byte	0x04, 0x17
        /*001e*/ 	.short	(.L_12 - .L_11)
.L_11:
        /*0020*/ 	.word	0x00000000
        /*0024*/ 	.short	0x0019
        /*0026*/ 	.short	0x0080
        /*0028*/ 	.byte	0x00, 0xf4, 0x21, 0x00


	//----- nvinfo : EIATTR_KPARAM_INFO
	.align		4
.L_12:
        /*002c*/ 	.byte	0x04, 0x17
        /*002e*/ 	.short	(.L_14 - .L_13)
.L_13:
        /*0030*/ 	.word	0x00000000
        /*0034*/ 	.short	0x0018
        /*0036*/ 	.short	0x0078
        /*0038*/ 	.byte	0x00, 0xf4, 0x21, 0x00


	//----- nvinfo : EIATTR_KPARAM_INFO
	.align		4
.L_14:
        /*003c*/ 	.byte	0x04, 0x17
        /*003e*/ 	.short	(.L_16 - .L_15)
.L_15:
        /*0040*/ 	.word	0x00000000
        /*0044*/ 	.short	0x0017
        /*0046*/ 	.short	0x0070
        /*0048*/ 	.byte	0x00, 0xf0, 0x11, 0x00


	//----- nvinfo : EIATTR_KPARAM_INFO
	.align		4
.L_16:
        /*004c*/ 	.byte	0x04, 0x17
        /*004e*/ 	.short	(.L_18 - .L_17)
.L_17:
        /*0050*/ 	.word	0x00000000
        /*0054*/ 	.short	0x0016
        /*0056*/ 	.short	0x006c
        /*0058*/ 	.byte	0x00, 0xf0, 0x11, 0x00


	//----- nvinfo : EIATTR_KPARAM_INFO
	.align		4
.L_18:
        /*005c*/ 	.byte	0x04, 0x17
        /*005e*/ 	.short	(.L_20 - .L_19)
.L_19:
        /*0060*/ 	.word	0x00000000
        /*0064*/ 	.short	0x0015
        /*0066*/ 	.short	0x0068
        /*0068*/ 	.byte	0x00, 0xf0, 0x11, 0x00


	//----- nvinfo : EIATTR_KPARAM_INFO
	.align		4
.L_20:
        /*006c*/ 	.byte	0x04, 0x17
        /*006e*/ 	.short	(.L_22 - .L_21)
.L_21:
        /*0070*/ 	.word	0x00000000
        /*0074*/ 	.short	0x0014
        /*0076*/ 	.short	0x0064
        /*0078*/ 	.byte	0x00, 0xf0, 0x11, 0x00


	//----- nvinfo : EIATTR_KPARAM_INFO
	.align		4
.L_22:
        /*007c*/ 	.byte	0x04, 0x17
        /*007e*/ 	.short	(.L_24 - .L_23)
.L_23:
        /*0080*/ 	.word	0x00000000
        /*0084*/ 	.short	0x0013
        /*0086*/ 	.short	0x0060
        /*0088*/ 	.byte	0x00, 0xf0, 0x11, 0x00


	//----- nvinfo : EIATTR_KPARAM_INFO
	.align		4
.L_24:
        /*008c*/ 	.byte	0x04, 0x17
        /*008e*/ 	.short	(.L_26 - .L_25)
.L_25:
        /*0090*/ 	.word	0x00000000
        /*0094*/ 	.short	0x0012
        /*0096*/ 	.short	0x005c
        /*0098*/ 	.byte	0x00, 0xf0, 0x11, 0x00


	//----- nvinfo : EIATTR_KPARAM_INFO
	.align		4
.L_26:
        /*009c*/ 	.byte	0x04, 0x17
        /*009e*/ 	.short	(.L_28 - .L_27)
.L_27:
        /*00a0*/ 	.word	0x00000000
        /*00a4*/ 	.short	0x0011
        /*00a6*/ 	.short	0x0058
        /*00a8*/ 	.byte	0x00, 0xf0, 0x11, 0x00


	//----- nvinfo : EIATTR_KPARAM_INFO
	.align		4
.L_28:
        /*00ac*/ 	.byte	0x04, 0x17
        /*00ae*/ 	.short	(.L_30 - .L_29)
.L_29:
        /*00b0*/ 	.word	0x00000000
        /*00b4*/ 	.short	0x0010
        /*00b6*/ 	.short	0x0054
        /*00b8*/ 	.byte	0x00, 0xf0, 0x11, 0x00


	//----- nvinfo : EIATTR_KPARAM_INFO
	.align		4
.L_30:
        /*00bc*/ 	.byte	0x04, 0x17
        /*00be*/ 	.short	(.L_32 - .L_31)
.L_31:
        /*00c0*/ 	.word	0x00000000
        /*00c4*/ 	.short	0x000f
        /*00c6*/ 	.short	0x0050
        /*00c8*/ 	.byte	0x00, 0xf0, 0x11, 0x00


	//----- nvinfo : EIATTR_KPARAM_INFO
	.align		4
.L_32:
        /*00cc*/ 	.byte	0x04, 0x17
        /*00ce*/ 	.short	(.L_34 - .L_33)
.L_33:
        /*00d0*/ 	.word	0x00000000
        /*00d4*/ 	.short	0x000e
        /*00d6*/ 	.short	0x004c
        /*00d8*/ 	.byte	0x00, 0xf0, 0x11, 0x00


	//----- nvinfo : EIATTR_KPARAM_INFO
	.align		4
.L_34:
        /*00dc*/ 	.byte	0x04, 0x17
        /*00de*/ 	.short	(.L_36 - .L_35)
.L_35:
        /*00e0*/ 	.word	0x00000000
        /*00e4*/ 	.short	0x000d
        /*00e6*/ 	.short	0x0048
        /*00e8*/ 	.byte	0x00, 0xf0, 0x11, 0x00


	//----- nvinfo : EIATTR_KPARAM_INFO
	.align		4
.L_36:
        /*00ec*/ 	.byte	0x04, 0x17
        /*00ee*/ 	.short	(.L_38 - .L_37)
.L_37:
        /*00f0*/ 	.word	0x00000000
        /*00f4*/ 	.short	0x000c
        /*00f6*/ 	.short	0x0044
        /*00f8*/ 	.byte	0x00, 0xf0, 0x11, 0x00


	//----- nvinfo : EIATTR_KPARAM_INFO
	.align		4
.L_38:
        /*00fc*/ 	.byte	0x04, 0x17
        /*00fe*/ 	.short	(.L_40 - .L_39)
.L_39:
        /*0100*/ 	.word	0x00000000
        /*0104*/ 	.short	0x000b
        /*0106*/ 	.short	0x0040
        /*0108*/ 	.byte	0x00, 0xf0, 0x11, 0x00


	//----- nvinfo : EIATTR_KPARAM_INFO
	.align		4
.L_40:
        /*010c*/ 	.byte	0x04, 0x17
        /*010e*/ 	.short	(.L_42 - .L_41)
.L_41:
        /*0110*/ 	.word	0x00000000
        /*0114*/ 	.short	0x000a
        /*0116*/ 	.short	0x003c
        /*0118*/ 	.byte	0x00, 0xf0, 0x11, 0x00


	//----- nvinfo : EIATTR_KPARAM_INFO
	.align		4
.L_42:
        /*011c*/ 	.byte	0x04, 0x17
        /*011e*/ 	.short	(.L_44 - .L_43)
.L_43:
        /*0120*/ 	.word	0x00000000
        /*0124*/ 	.short	0x0009
        /*0126*/ 	.short	0x0038
        /*0128*/ 	.byte	0x00, 0xf0, 0x11, 0x00


	//----- nvinfo : EIATTR_KPARAM_INFO
	.align		4
.L_44:
        /*012c*/ 	.byte	0x04, 0x17
        /*012e*/ 	.short	(.L_46 - .L_45)
.L_45:
        /*0130*/ 	.word	0x00000000
        /*0134*/ 	.short	0x0008
        /*0136*/ 	.short	0x0034
        /*0138*/ 	.byte	0x00, 0xf0, 0x11, 0x00


	//----- nvinfo : EIATTR_KPARAM_INFO
	.align		4
.L_46:
        /*013c*/ 	.byte	0x04, 0x17
        /*013e*/ 	.short	(.L_48 - .L_47)
.L_47:
        /*0140*/ 	.word	0x00000000
        /*0144*/ 	.short	0x0007
        /*0146*/ 	.short	0x0030
        /*0148*/ 	.byte	0x00, 0xf0, 0x11, 0x00


	//----- nvinfo : EIATTR_KPARAM_INFO
	.align		4
.L_48:
        /*014c*/ 	.byte	0x04, 0x17
        /*014e*/ 	.short	(.L_50 - .L_49)
.L_49:
        /*0150*/ 	.word	0x00000000
        /*0154*/ 	.short	0x0006
        /*0156*/ 	.short	0x002c
        /*0158*/ 	.byte	0x00, 0xf0, 0x11, 0x00


	//----- nvinfo : EIATTR_KPARAM_INFO
	.align		4
.L_50:
        /*015c*/ 	.byte	0x04, 0x17
        /*015e*/ 	.short	(.L_52 - .L_51)
.L_51:
        /*0160*/ 	.word	0x00000000
        /*0164*/ 	.short	0x0005
        /*0166*/ 	.short	0x0028
        /*0168*/ 	.byte	0x00, 0xf0, 0x11, 0x00


	//----- nvinfo : EIATTR_KPARAM_INFO
	.align		4
.L_52:
        /*016c*/ 	.byte	0x04, 0x17
        /*016e*/ 	.short	(.L_54 - .L_53)
.L_53:
        /*0170*/ 	.word	0x00000000
        /*0174*/ 	.short	0x0004
        /*0176*/ 	.short	0x0020
        /*0178*/ 	.byte	0x00, 0xf4, 0x21, 0x00


	//----- nvinfo : EIATTR_KPARAM_INFO
	.align		4
.L_54:
        /*017c*/ 	.byte	0x04, 0x17
        /*017e*/ 	.short	(.L_56 - .L_55)
.L_55:
        /*0180*/ 	.word	0x00000000
        /*0184*/ 	.short	0x0003
        /*0186*/ 	.short	0x0018
        /*0188*/ 	.byte	0x00, 0xf4, 0x21, 0x00


	//----- nvinfo : EIATTR_KPARAM_INFO
	.align		4
.L_56:
        /*018c*/ 	.byte	0x04, 0x17
        /*018e*/ 	.short	(.L_58 - .L_57)
.L_57:
        /*0190*/ 	.word	0x00000000
        /*0194*/ 	.short	0x0002
        /*0196*/ 	.short	0x0010
        /*0198*/ 	.byte	0x00, 0xf4, 0x21, 0x00


	//----- nvinfo : EIATTR_KPARAM_INFO
	.align		4
.L_58:
        /*019c*/ 	.byte	0x04, 0x17
        /*019e*/ 	.short	(.L_60 - .L_59)
.L_59:
        /*01a0*/ 	.word	0x00000000
        /*01a4*/ 	.short	0x0001
        /*01a6*/ 	.short	0x0008
        /*01a8*/ 	.byte	0x00, 0xf4, 0x21, 0x00


	//----- nvinfo : EIATTR_KPARAM_INFO
	.align		4
.L_60:
        /*01ac*/ 	.byte	0x04, 0x17
        /*01ae*/ 	.short	(.L_62 - .L_61)
.L_61:
        /*01b0*/ 	.word	0x00000000
        /*01b4*/ 	.short	0x0000
        /*01b6*/ 	.short	0x0000
        /*01b8*/ 	.byte	0x00, 0xf4, 0x21, 0x00


	//----- nvinfo : EIATTR_MAXREG_COUNT
	.align		4
.L_62:
        /*01bc*/ 	.byte	0x03, 0x1b
        /*01be*/ 	.short	0x00ff


	//----- nvinfo : EIATTR_NUM_BARRIERS
	.align		4
        /*01c0*/ 	.byte	0x02, 0x4c
        /*01c2*/ 	.byte	0x01
	.zero		1


	//----- nvinfo : EIATTR_ANNOTATIONS
	.align		4
        /*01c4*/ 	.byte	0x04, 0x55
        /*01c6*/ 	.short	(.L_64 - .L_63)


	//   ....[0]....
.L_63:
        /*01c8*/ 	.word	0x00000001
        /*01cc*/ 	.byte	0x00, 0x17, 0x00, 0x00, 0x01, 0x00, 0x00, 0x00, 0x60, 0x17, 0x00, 0x00, 0x01, 0x00, 0x00, 0x00
        /* <DEDUP_REMOVED lines=27> */
        /*038c*/ 	.byte	0x00, 0x21, 0x00, 0x00, 0x01, 0x00, 0x00, 0x00, 0x30, 0x21, 0x00, 0x00


	//----- nvinfo : EIATTR_MERCURY_ISA_VERSION
	.align		4
.L_64:
        /*0398*/ 	.byte	0x03, 0x5f
        /*039a*/ 	.short	0x0000


	//----- nvinfo : EIATTR_COOP_GROUP_MASK_REGIDS
	.align		4
        /*039c*/ 	.byte	0x04, 0x29
        /*039e*/ 	.short	(.L_66 - .L_65)


	//   ....[0]....
.L_65:
        /*03a0*/ 	.word	0xffffffff


	//   ....[1]....
        /*03a4*/ 	.word	0xffffffff


	//   ....[2]....
        /*03a8*/ 	.word	0xffffffff


	//   ....[3]....
        /*03ac*/ 	.word	0xffffffff


	//   ....[4]....
        /*03b0*/ 	.word	0xffffffff


	//   ....[5]....
        /*03b4*/ 	.word	0xffffffff


	//   ....[6]....
        /*03b8*/ 	.word	0xffffffff


	//   ....[7]....
        /*03bc*/ 	.word	0xffffffff


	//----- nvinfo : EIATTR_COOP_GROUP_INSTR_OFFSETS
	.align		4
.L_66:
        /*03c0*/ 	.byte	0x04, 0x28
        /*03c2*/ 	.short	(.L_68 - .L_67)


	//   ....[0]....
.L_67:
        /*03c4*/ 	.word	0x00003920


	//   ....[1]....
        /*03c8*/ 	.word	0x00003930


	//   ....[2]....
        /*03cc*/ 	.word	0x00003980


	//   ....[3]....
        /*03d0*/ 	.word	0x00003990


	//   ....[4]....
        /*03d4*/ 	.word	0x000054e0


	//   ....[5]....
        /*03d8*/ 	.word	0x000054f0


	//   ....[6]....
        /*03dc*/ 	.word	0x00005570


	//   ....[7]....
        /*03e0*/ 	.word	0x00005580


	//----- nvinfo : EIATTR_EXIT_INSTR_OFFSETS
	.align		4
.L_68:
        /*03e4*/ 	.byte	0x04, 0x1c
        /*03e6*/ 	.short	(.L_70 - .L_69)


	//   ....[0]....
.L_69:
        /*03e8*/ 	.word	0x00006f90


	//   ....[1]....
        /*03ec*/ 	.word	0x00007030


	//----- nvinfo : EIATTR_REQNTID
	.align		4
.L_70:
        /*03f0*/ 	.byte	0x04, 0x10
        /*03f2*/ 	.short	(.L_72 - .L_71)
.L_71:
        /*03f4*/ 	.word	0x00000100
        /*03f8*/ 	.word	0x00000001
        /*03fc*/ 	.word	0x00000001
.L_72:


//--------------------- .nv.callgraph             --------------------------
	.section	.nv.callgraph,"",@"SHT_CUDA_CALLGRAPH"
	.align	4
	.sectionentsize	8
	.align		4
        /*0000*/ 	.word	0x00000000
	.align		4
        /*0004*/ 	.word	0xffffffff
	.align		4
        /*0008*/ 	.word	0x00000000
	.align		4
        /*000c*/ 	.word	0xfffffffe
	.align		4
        /*0010*/ 	.word	0x00000000
	.align		4
        /*0014*/ 	.word	0xfffffffd
	.align		4
        /*0018*/ 	.word	0x00000000
	.align		4
        /*001c*/ 	.word	0xfffffffc


//--------------------- .nv.rel.action            --------------------------
	.section	.nv.rel.action,"",@"SHT_CUDA_RELOCINFO"
	.align	8
	.sectionentsize	8
        /*0000*/ 	.byte	0x73, 0x00, 0x00, 0x00, 0x00, 0x00, 0x00, 0x00, 0x00, 0x00, 0x00, 0x11, 0x25, 0x00, 0x05, 0x36


//--------------------- .nv.constant4             --------------------------
	.section	.nv.constant4,"a",@progbits
	.align	8
	.align		8
.nv.constant4:
        /*0000*/ 	.dword	_$_str


//--------------------- .nv.constant0.attn_fwd    --------------------------
	.section	.nv.constant0.attn_fwd,"a",@progbits
	.sectionflags	@""
	.align	4
.nv.constant0.attn_fwd:
	.zero		488


//--------------------- .text.attn_fwd            --------------------------
	.section	.text.attn_fwd,"ax",@progbits
	.sectioninfo	@"SHI_REGISTERS=255"
	.align	128
        .global         attn_fwd
        .type           attn_fwd,@function
        .size           attn_fwd,(.L_x_4 - attn_fwd)
        .other          attn_fwd,@"STO_CUDA_ENTRY STV_DEFAULT"
attn_fwd:
.text.attn_fwd:
[----:B------:R-:W-:Y:S02]  /*0000*/  MOV R1, c[0x0][0x28] ;  /* 0x00000a0000017a02 */ /* 0x000fe40000000f00 */
[----:B------:R-:W0:Y:S01]  /*0010*/  S2R R48, SR_TID.X ;  /* 0x0000000000307919 */ /* 0x000e220000002100 */
[----:B------:R-:W-:Y:S01]  /*0020*/  MOV R51, c[0x0][0x198] ;  /* 0x0000660000337a02 */ /* 0x000fe20000000f00 */
[----:B------:R-:W-:Y:S01]  /*0030*/  ULDC.64 UR4, c[0x0][0x118] ;  /* 0x0000460000047ab9 */ /* 0x000fe20000000a00 */
[----:B------:R-:W-:Y:S01]  /*0040*/  IADD3 R1, R1, -0xe8, RZ ;  /* 0xffffff1801017810 */ /* 0x000fe20007ffe0ff */
[----:B------:R-:W1:Y:S04]  /*0050*/  S2R R3, SR_CTAID.X ;  /* 0x0000000000037919 */ /* 0x000e680000002500 */
[----:B------:R-:W2:Y:S01]  /*0060*/  S2R R50, SR_CTAID.Y ;  /* 0x0000000000327919 */ /* 0x000ea20000002600 */
[----:B0-----:R-:W-:Y:S02]  /*0070*/  LOP3.LUT R16, R48, 0x7f, RZ, 0xc0, !PT ;  /* 0x0000007f30107812 */ /* 0x001fe400078ec0ff */
[----:B------:R-:W-:-:S03]  /*0080*/  SHF.R.U32.HI R2, RZ, 0x7, R48 ;  /* 0x00000007ff027819 */ /* 0x000fc60000011630 */
[----:B-1----:R-:W-:Y:S01]  /*0090*/  IMAD R4, R3, 0x80, R16 ;  /* 0x0000008003047824 */ /* 0x002fe200078e0210 */
[----:B------:R-:W-:Y:S01]  /*00a0*/  SGXT.U32 R44, R2, 0x1 ;  /* 0x00000001022c781a */ /* 0x000fe20000000000 */
[----:B--2---:R-:W-:Y:S02]  /*00b0*/  IMAD R0, R50, c[0x0][0x190], RZ ;  /* 0x0000640032007a24 */ /* 0x004fe400078e02ff */
[----:B------:R-:W-:Y:S02]  /*00c0*/  IMAD R3, R4, c[0x0][0x194], RZ ;  /* 0x0000650004037a24 */ /* 0x000fe400078e02ff */
[----:B------:R-:W-:Y:S02]  /*00d0*/  IMAD.SHL.U32 R2, R0, 0x2, RZ ;  /* 0x0000000200027824 */ /* 0x000fe400078e00ff */
[----:B------:R-:W-:Y:S01]  /*00e0*/  IMAD R6, R44, c[0x0][0x198], RZ ;  /* 0x000066002c067a24 */ /* 0x000fe200078e02ff */
[----:B------:R-:W-:Y:S01]  /*00f0*/  SHF.L.U32 R5, R3, 0x1, RZ ;  /* 0x0000000103057819 */ /* 0x000fe200000006ff */
[----:B------:R-:W-:-:S03]  /*0100*/  IMAD.HI R0, R0, 0x2, RZ ;  /* 0x0000000200007827 */ /* 0x000fc600078e02ff */
[----:B------:R-:W-:Y:S01]  /*0110*/  IADD3 R47, P0, P1, R5, c[0x0][0x160], R2 ;  /* 0x00005800052f7a10 */ /* 0x000fe2000791e002 */
[----:B------:R-:W-:-:S04]  /*0120*/  IMAD.HI R3, R3, 0x2, RZ ;  /* 0x0000000203037827 */ /* 0x000fc800078e02ff */
[----:B------:R-:W-:Y:S01]  /*0130*/  IMAD R5, R51, 0x2, R6 ;  /* 0x0000000233057824 */ /* 0x000fe200078e0206 */
[----:B------:R-:W-:Y:S02]  /*0140*/  IADD3.X R49, R3, c[0x0][0x164], R0, P0, P1 ;  /* 0x0000590003317a10 */ /* 0x000fe400007e2400 */
[C---:B------:R-:W-:Y:S02]  /*0150*/  LEA R2, P0, R6.reuse, R47, 0x1 ;  /* 0x0000002f06027211 */ /* 0x040fe400078008ff */
[C---:B------:R-:W-:Y:S02]  /*0160*/  LEA R0, R51.reuse, R5, 0x1 ;  /* 0x0000000533007211 */ /* 0x040fe400078e08ff */
[----:B------:R-:W-:Y:S02]  /*0170*/  LEA.HI.X.SX32 R3, R6, R49, 0x1, P0 ;  /* 0x0000003106037211 */ /* 0x000fe400000f0eff */
[CC--:B------:R-:W-:Y:S01]  /*0180*/  LEA R6, P0, R0.reuse, R47.reuse, 0x1 ;  /* 0x0000002f00067211 */ /* 0x0c0fe200078008ff */
[----:B------:R-:W-:Y:S01]  /*0190*/  IMAD R9, R51, 0x2, R0 ;  /* 0x0000000233097824 */ /* 0x000fe200078e0200 */
[----:B------:R-:W-:Y:S01]  /*01a0*/  LEA R4, P1, R5, R47, 0x1 ;  /* 0x0000002f05047211 */ /* 0x000fe200078208ff */
[----:B------:R0:W2:Y:S01]  /*01b0*/  LDG.E.U16 R21, [R2.64] ;  /* 0x0000000402157981 */ /* 0x0000a2000c1e1500 */
[----:B------:R-:W-:-:S02]  /*01c0*/  LEA.HI.X.SX32 R7, R0, R49, 0x1, P0 ;  /* 0x0000003100077211 */ /* 0x000fc400000f0eff */
[----:B------:R-:W-:Y:S02]  /*01d0*/  LEA R0, R51, R9, 0x1 ;  /* 0x0000000933007211 */ /* 0x000fe400078e08ff */
[----:B------:R-:W-:Y:S01]  /*01e0*/  LEA.HI.X.SX32 R5, R5, R49, 0x1, P1 ;  /* 0x0000003105057211 */ /* 0x000fe200008f0eff */
[----:B------:R1:W3:Y:S01]  /*01f0*/  LDG.E.U16 R22, [R6.64] ;  /* 0x0000000406167981 */ /* 0x0002e2000c1e1500 */
[-C--:B------:R-:W-:Y:S01]  /*0200*/  LEA R8, P0, R9, R47.reuse, 0x1 ;  /* 0x0000002f09087211 */ /* 0x080fe200078008ff */
[----:B------:R-:W-:Y:S01]  /*0210*/  IMAD R13, R51, 0x2, R0 ;  /* 0x00000002330d7824 */ /* 0x000fe200078e0200 */
[C---:B------:R-:W-:Y:S01]  /*0220*/  LEA R10, P1, R0.reuse, R47, 0x1 ;  /* 0x0000002f000a7211 */ /* 0x040fe200078208ff */
[----:B------:R4:W5:Y:S01]  /*0230*/  LDG.E.U16 R20, [R4.64] ;  /* 0x0000000404147981 */ /* 0x000962000c1e1500 */
[-C--:B------:R-:W-:Y:S02]  /*0240*/  LEA.HI.X.SX32 R9, R9, R49.reuse, 0x1, P0 ;  /* 0x0000003109097211 */ /* 0x080fe400000f0eff */
[----:B------:R-:W-:-:S02]  /*0250*/  LEA.HI.X.SX32 R11, R0, R49, 0x1, P1 ;  /* 0x00000031000b7211 */ /* 0x000fc400008f0eff */
[----:B------:R-:W-:Y:S01]  /*0260*/  LEA R12, P0, R13, R47, 0x1 ;  /* 0x0000002f0d0c7211 */ /* 0x000fe200078008ff */
[----:B------:R1:W3:Y:S01]  /*0270*/  LDG.E.U16 R23, [R8.64] ;  /* 0x0000000408177981 */ /* 0x0002e2000c1e1500 */
[----:B------:R-:W-:Y:S02]  /*0280*/  LEA R0, R51, R13, 0x1 ;  /* 0x0000000d33007211 */ /* 0x000fe400078e08ff */
[----:B------:R-:W-:Y:S01]  /*0290*/  LEA.HI.X.SX32 R13, R13, R49, 0x1, P0 ;  /* 0x000000310d0d7211 */ /* 0x000fe200000f0eff */
[----:B------:R1:W3:Y:S01]  /*02a0*/  LDG.E.U16 R25, [R10.64] ;  /* 0x000000040a197981 */ /* 0x0002e2000c1e1500 */
[C---:B0-----:R-:W-:Y:S01]  /*02b0*/  LEA R2, P0, R0.reuse, R47, 0x1 ;  /* 0x0000002f00027211 */ /* 0x041fe200078008ff */
[----:B----4-:R-:W-:Y:S02]  /*02c0*/  IMAD R5, R51, 0x2, R0 ;  /* 0x0000000233057824 */ /* 0x010fe400078e0200 */
[----:B------:R0:W4:Y:S01]  /*02d0*/  LDG.E.U16 R24, [R12.64] ;  /* 0x000000040c187981 */ /* 0x000122000c1e1500 */
[----:B------:R-:W-:-:S02]  /*02e0*/  LEA.HI.X.SX32 R3, R0, R49, 0x1, P0 ;  /* 0x0000003100037211 */ /* 0x000fc400000f0eff */
[----:B------:R-:W-:Y:S02]  /*02f0*/  LEA R0, R51, R5, 0x1 ;  /* 0x0000000533007211 */ /* 0x000fe400078e08ff */
[-C--:B------:R-:W-:Y:S01]  /*0300*/  LEA R4, P0, R5, R47.reuse, 0x1 ;  /* 0x0000002f05047211 */ /* 0x080fe200078008ff */
[----:B------:R0:W4:Y:S01]  /*0310*/  LDG.E.U16 R26, [R2.64] ;  /* 0x00000004021a7981 */ /* 0x000122000c1e1500 */
[C---:B-1----:R-:W-:Y:S01]  /*0320*/  LEA R6, P1, R0.reuse, R47, 0x1 ;  /* 0x0000002f00067211 */ /* 0x042fe200078208ff */
[----:B------:R-:W-:Y:S01]  /*0330*/  IMAD R14, R51, 0x2, R0 ;  /* 0x00000002330e7824 */ /* 0x000fe200078e0200 */
[-C--:B------:R-:W-:Y:S02]  /*0340*/  LEA.HI.X.SX32 R5, R5, R49.reuse, 0x1, P0 ;  /* 0x0000003105057211 */ /* 0x080fe400000f0eff */
[----:B------:R-:W-:Y:S02]  /*0350*/  LEA.HI.X.SX32 R7, R0, R49, 0x1, P1 ;  /* 0x0000003100077211 */ /* 0x000fe400008f0eff */
[----:B------:R-:W-:Y:S01]  /*0360*/  LEA R8, P0, R14, R47, 0x1 ;  /* 0x0000002f0e087211 */ /* 0x000fe200078008ff */
[----:B------:R1:W4:Y:S01]  /*0370*/  LDG.E.U16 R27, [R4.64] ;  /* 0x00000004041b7981 */ /* 0x000322000c1e1500 */
[----:B------:R-:W-:-:S02]  /*0380*/  LEA R0, R51, R14, 0x1 ;  /* 0x0000000e33007211 */ /* 0x000fc400078e08ff */
[----:B------:R-:W-:Y:S01]  /*0390*/  LEA.HI.X.SX32 R9, R14, R49, 0x1, P0 ;  /* 0x000000310e097211 */ /* 0x000fe200000f0eff */
[----:B------:R1:W4:Y:S01]  /*03a0*/  LDG.E.U16 R29, [R6.64] ;  /* 0x00000004061d7981 */ /* 0x000322000c1e1500 */
[C---:B------:R-:W-:Y:S01]  /*03b0*/  LEA R10, P0, R0.reuse, R47, 0x1 ;  /* 0x0000002f000a7211 */ /* 0x040fe200078008ff */
[C---:B0-----:R-:W-:Y:S02]  /*03c0*/  IMAD R13, R51.reuse, 0x2, R0 ;  /* 0x00000002330d7824 */ /* 0x041fe400078e0200 */
[----:B------:R0:W5:Y:S01]  /*03d0*/  LDG.E.U16 R28, [R8.64] ;  /* 0x00000004081c7981 */ /* 0x000162000c1e1500 */
[----:B------:R-:W-:Y:S02]  /*03e0*/  LEA.HI.X.SX32 R11, R0, R49, 0x1, P0 ;  /* 0x00000031000b7211 */ /* 0x000fe400000f0eff */
[----:B------:R-:W-:Y:S02]  /*03f0*/  LEA R0, R51, R13, 0x1 ;  /* 0x0000000d33007211 */ /* 0x000fe400078e08ff */
[-C--:B------:R-:W-:Y:S01]  /*0400*/  LEA R2, P0, R13, R47.reuse, 0x1 ;  /* 0x0000002f0d027211 */ /* 0x080fe200078008ff */
[----:B------:R0:W5:Y:S01]  /*0410*/  LDG.E.U16 R30, [R10.64] ;  /* 0x000000040a1e7981 */ /* 0x000162000c1e1500 */
[----:B------:R-:W-:Y:S01]  /*0420*/  LEA R12, P1, R0, R47, 0x1 ;  /* 0x0000002f000c7211 */ /* 0x000fe200078208ff */
[----:B------:R-:W-:Y:S01]  /*0430*/  IMAD R14, R51, 0x2, R0 ;  /* 0x00000002330e7824 */ /* 0x000fe200078e0200 */
[----:B------:R-:W-:-:S02]  /*0440*/  LEA.HI.X.SX32 R3, R13, R49, 0x1, P0 ;  /* 0x000000310d037211 */ /* 0x000fc400000f0eff */
[----:B------:R-:W-:Y:S02]  /*0450*/  LEA.HI.X.SX32 R13, R0, R49, 0x1, P1 ;  /* 0x00000031000d7211 */ /* 0x000fe400008f0eff */
[----:B------:R-:W-:Y:S01]  /*0460*/  LEA R0, R51, R14, 0x1 ;  /* 0x0000000e33007211 */ /* 0x000fe200078e08ff */
[----:B------:R0:W5:Y:S01]  /*0470*/  LDG.E.U16 R31, [R2.64] ;  /* 0x00000004021f7981 */ /* 0x000162000c1e1500 */
[----:B-1----:R-:W-:-:S03]  /*0480*/  LEA R4, P0, R14, R47, 0x1 ;  /* 0x0000002f0e047211 */ /* 0x002fc600078008ff */
[C---:B0-----:R-:W-:Y:S01]  /*0490*/  IMAD R9, R51.reuse, 0x2, R0 ;  /* 0x0000000233097824 */ /* 0x041fe200078e0200 */
[----:B------:R-:W-:Y:S01]  /*04a0*/  LEA.HI.X.SX32 R5, R14, R49, 0x1, P0 ;  /* 0x000000310e057211 */ /* 0x000fe200000f0eff */
[----:B------:R0:W5:Y:S01]  /*04b0*/  LDG.E.U16 R33, [R12.64] ;  /* 0x000000040c217981 */ /* 0x000162000c1e1500 */
[C---:B------:R-:W-:Y:S02]  /*04c0*/  LEA R6, P0, R0.reuse, R47, 0x1 ;  /* 0x0000002f00067211 */ /* 0x040fe400078008ff */
[----:B------:R-:W-:Y:S01]  /*04d0*/  LEA R14, R51, R9, 0x1 ;  /* 0x00000009330e7211 */ /* 0x000fe200078e08ff */
[----:B------:R1:W5:Y:S01]  /*04e0*/  LDG.E.U16 R32, [R4.64] ;  /* 0x0000000404207981 */ /* 0x000362000c1e1500 */
[----:B------:R-:W-:-:S03]  /*04f0*/  LEA.HI.X.SX32 R7, R0, R49, 0x1, P0 ;  /* 0x0000003100077211 */ /* 0x000fc600000f0eff */
[----:B------:R-:W-:Y:S01]  /*0500*/  IMAD R0, R51, 0x2, R14 ;  /* 0x0000000233007824 */ /* 0x000fe200078e020e */
[----:B------:R-:W-:Y:S01]  /*0510*/  LEA R8, P0, R9, R47, 0x1 ;  /* 0x0000002f09087211 */ /* 0x000fe200078008ff */
[----:B------:R0:W5:Y:S03]  /*0520*/  LDG.E.U16 R34, [R6.64] ;  /* 0x0000000406227981 */ /* 0x000166000c1e1500 */
[----:B------:R-:W-:-:S05]  /*0530*/  LEA R15, R51, R0, 0x1 ;  /* 0x00000000330f7211 */ /* 0x000fca00078e08ff */
[----:B------:R-:W-:Y:S01]  /*0540*/  IMAD R17, R51, 0x2, R15 ;  /* 0x0000000233117824 */ /* 0x000fe200078e020f */
[----:B------:R-:W-:Y:S02]  /*0550*/  LEA.HI.X.SX32 R9, R9, R49, 0x1, P0 ;  /* 0x0000003109097211 */ /* 0x000fe400000f0eff */
[C---:B------:R-:W-:Y:S02]  /*0560*/  LEA R2, P0, R0.reuse, R47, 0x1 ;  /* 0x0000002f00027211 */ /* 0x040fe400078008ff */
[C---:B0-----:R-:W-:Y:S01]  /*0570*/  LEA R13, R51.reuse, R17, 0x1 ;  /* 0x00000011330d7211 */ /* 0x041fe200078e08ff */
[----:B------:R0:W5:Y:S01]  /*0580*/  LDG.E.U16 R35, [R8.64] ;  /* 0x0000000408237981 */ /* 0x000162000c1e1500 */
[----:B------:R-:W-:Y:S02]  /*0590*/  LEA.HI.X.SX32 R3, R0, R49, 0x1, P0 ;  /* 0x0000003100037211 */ /* 0x000fe400000f0eff */
[CC--:B------:R-:W-:Y:S01]  /*05a0*/  LEA R10, P1, R14.reuse, R47.reuse, 0x1 ;  /* 0x0000002f0e0a7211 */ /* 0x0c0fe200078208ff */
[----:B------:R-:W-:Y:S01]  /*05b0*/  IMAD R0, R51, 0x2, R13 ;  /* 0x0000000233007824 */ /* 0x000fe200078e020d */
[----:B-1----:R-:W-:Y:S01]  /*05c0*/  LEA R4, P0, R15, R47, 0x1 ;  /* 0x0000002f0f047211 */ /* 0x002fe200078008ff */
[----:B------:R1:W5:Y:S01]  /*05d0*/  LDG.E.U16 R36, [R2.64] ;  /* 0x0000000402247981 */ /* 0x000362000c1e1500 */
[----:B------:R-:W-:-:S02]  /*05e0*/  LEA.HI.X.SX32 R11, R14, R49, 0x1, P1 ;  /* 0x000000310e0b7211 */ /* 0x000fc400008f0eff */
[----:B------:R-:W-:Y:S02]  /*05f0*/  LEA R14, R51, R0, 0x1 ;  /* 0x00000000330e7211 */ /* 0x000fe400078e08ff */
[----:B------:R-:W-:Y:S01]  /*0600*/  LEA.HI.X.SX32 R5, R15, R49, 0x1, P0 ;  /* 0x000000310f057211 */ /* 0x000fe200000f0eff */
[----:B------:R0:W5:Y:S02]  /*0610*/  LDG.E.U16 R37, [R10.64] ;  /* 0x000000040a257981 */ /* 0x000164000c1e1500 */
[C---:B------:R-:W-:Y:S01]  /*0620*/  IMAD R18, R51.reuse, 0x2, R14 ;  /* 0x0000000233127824 */ /* 0x040fe200078e020e */
[----:B------:R-:W-:Y:S01]  /*0630*/  LEA R6, P0, R0, R47, 0x1 ;  /* 0x0000002f00067211 */ /* 0x000fe200078008ff */
[----:B------:R1:W5:Y:S03]  /*0640*/  LDG.E.U16 R38, [R4.64] ;  /* 0x0000000404267981 */ /* 0x000366000c1e1500 */
[----:B0-----:R-:W-:-:S02]  /*0650*/  LEA R11, R51, R18, 0x1 ;  /* 0x00000012330b7211 */ /* 0x001fc400078e08ff */
[----:B------:R-:W-:-:S03]  /*0660*/  LEA.HI.X.SX32 R7, R0, R49, 0x1, P0 ;  /* 0x0000003100077211 */ /* 0x000fc600000f0eff */
[----:B------:R-:W-:Y:S01]  /*0670*/  IMAD R0, R51, 0x2, R11 ;  /* 0x0000000233007824 */ /* 0x000fe200078e020b */
[-C--:B------:R-:W-:Y:S01]  /*0680*/  LEA R12, P1, R13, R47.reuse, 0x1 ;  /* 0x0000002f0d0c7211 */ /* 0x080fe200078208ff */
[----:B------:R0:W5:Y:S03]  /*0690*/  LDG.E.U16 R40, [R6.64] ;  /* 0x0000000406287981 */ /* 0x000166000c1e1500 */
[C---:B-1----:R-:W-:Y:S02]  /*06a0*/  LEA R2, R51.reuse, R0, 0x1 ;  /* 0x0000000033027211 */ /* 0x042fe400078e08ff */
[----:B------:R-:W-:Y:S02]  /*06b0*/  LEA R8, P0, R14, R47, 0x1 ;  /* 0x0000002f0e087211 */ /* 0x000fe400078008ff */
[----:B------:R-:W-:Y:S02]  /*06c0*/  LEA R19, R51, R2, 0x1 ;  /* 0x0000000233137211 */ /* 0x000fe400078e08ff */
[----:B------:R-:W-:-:S02]  /*06d0*/  LEA.HI.X.SX32 R13, R13, R49, 0x1, P1 ;  /* 0x000000310d0d7211 */ /* 0x000fc400008f0eff */
[----:B------:R-:W-:Y:S01]  /*06e0*/  LEA.HI.X.SX32 R9, R14, R49, 0x1, P0 ;  /* 0x000000310e097211 */ /* 0x000fe200000f0eff */
[----:B------:R-:W-:Y:S01]  /*06f0*/  IMAD R3, R51, 0x2, R19 ;  /* 0x0000000233037824 */ /* 0x000fe200078e0213 */
[CC--:B------:R-:W-:Y:S01]  /*0700*/  LEA R10, P1, R11.reuse, R47.reuse, 0x1 ;  /* 0x0000002f0b0a7211 */ /* 0x0c0fe200078208ff */
[----:B------:R1:W5:Y:S01]  /*0710*/  LDG.E.U16 R39, [R12.64] ;  /* 0x000000040c277981 */ /* 0x000362000c1e1500 */
[C---:B------:R-:W-:Y:S02]  /*0720*/  LEA R4, P0, R0.reuse, R47, 0x1 ;  /* 0x0000002f00047211 */ /* 0x040fe400078008ff */
[-C--:B------:R-:W-:Y:S01]  /*0730*/  LEA.HI.X.SX32 R11, R11, R49.reuse, 0x1, P1 ;  /* 0x000000310b0b7211 */ /* 0x080fe200008f0eff */
[----:B------:R0:W5:Y:S01]  /*0740*/  LDG.E.U16 R41, [R8.64] ;  /* 0x0000000408297981 */ /* 0x000162000c1e1500 */
[----:B------:R-:W-:Y:S02]  /*0750*/  LEA.HI.X.SX32 R5, R0, R49, 0x1, P0 ;  /* 0x0000003100057211 */ /* 0x000fe400000f0eff */
[----:B------:R-:W-:Y:S01]  /*0760*/  LEA R14, P1, R3, R47, 0x1 ;  /* 0x0000002f030e7211 */ /* 0x000fe200078208ff */
[----:B------:R0:W5:Y:S01]  /*0770*/  LDG.E.U16 R43, [R10.64] ;  /* 0x000000040a2b7981 */ /* 0x000162000c1e1500 */
[----:B------:R-:W-:-:S02]  /*0780*/  LEA R0, R51, R3, 0x1 ;  /* 0x0000000333007211 */ /* 0x000fc400078e08ff */
[C---:B-1----:R-:W-:Y:S01]  /*0790*/  LEA R12, P0, R2.reuse, R47, 0x1 ;  /* 0x0000002f020c7211 */ /* 0x042fe200078008ff */
[----:B------:R1:W5:Y:S01]  /*07a0*/  LDG.E.U16 R42, [R4.64] ;  /* 0x00000004042a7981 */ /* 0x000362000c1e1500 */
[-C--:B------:R-:W-:Y:S02]  /*07b0*/  LEA.HI.X.SX32 R15, R3, R49.reuse, 0x1, P1 ;  /* 0x00000031030f7211 */ /* 0x080fe400008f0eff */
[----:B------:R-:W-:Y:S02]  /*07c0*/  LEA.HI.X.SX32 R13, R2, R49, 0x1, P0 ;  /* 0x00000031020d7211 */ /* 0x000fe400000f0eff */
[----:B------:R-:W-:Y:S01]  /*07d0*/  LEA R3, R51, R0, 0x1 ;  /* 0x0000000033037211 */ /* 0x000fe200078e08ff */
[----:B------:R1:W5:Y:S01]  /*07e0*/  LDG.E.U16 R45, [R14.64] ;  /* 0x000000040e2d7981 */ /* 0x000362000c1e1500 */
[CC--:B0-----:R-:W-:Y:S02]  /*07f0*/  LEA R8, P0, R0.reuse, R47.reuse, 0x1 ;  /* 0x0000002f00087211 */ /* 0x0c1fe400078008ff */
[----:B------:R-:W-:Y:S01]  /*0800*/  LEA R10, P1, R3, R47, 0x1 ;  /* 0x0000002f030a7211 */ /* 0x000fe200078208ff */
[----:B------:R0:W5:Y:S01]  /*0810*/  LDG.E.U16 R12, [R12.64] ;  /* 0x000000040c0c7981 */ /* 0x000162000c1e1500 */
[----:B------:R-:W-:-:S02]  /*0820*/  LEA.HI.X.SX32 R9, R0, R49, 0x1, P0 ;  /* 0x0000003100097211 */ /* 0x000fc400000f0eff */
[----:B------:R-:W-:Y:S01]  /*0830*/  LEA R2, P0, R17, R47, 0x1 ;  /* 0x0000002f11027211 */ /* 0x000fe200078008ff */
[----:B------:R-:W-:Y:S01]  /*0840*/  IMAD R0, R51, 0x2, R3 ;  /* 0x0000000233007824 */ /* 0x000fe200078e0203 */
[-C--:B------:R-:W-:Y:S01]  /*0850*/  LEA.HI.X.SX32 R11, R3, R49.reuse, 0x1, P1 ;  /* 0x00000031030b7211 */ /* 0x080fe200008f0eff */
[----:B------:R0:W5:Y:S01]  /*0860*/  LDG.E.U16 R8, [R8.64] ;  /* 0x0000000408087981 */ /* 0x000162000c1e1500 */
[----:B------:R-:W-:Y:S02]  /*0870*/  LEA.HI.X.SX32 R3, R17, R49, 0x1, P0 ;  /* 0x0000003111037211 */ /* 0x000fe400000f0eff */
[CC--:B-1----:R-:W-:Y:S01]  /*0880*/  LEA R4, P0, R18.reuse, R47.reuse, 0x1 ;  /* 0x0000002f12047211 */ /* 0x0c2fe200078008ff */
[----:B------:R-:W5:Y:S01]  /*0890*/  LDG.E.U16 R10, [R10.64] ;  /* 0x000000040a0a7981 */ /* 0x000f62000c1e1500 */
[----:B------:R-:W-:Y:S02]  /*08a0*/  LEA R6, P1, R19, R47, 0x1 ;  /* 0x0000002f13067211 */ /* 0x000fe400078208ff */
[----:B------:R-:W-:Y:S01]  /*08b0*/  LEA.HI.X.SX32 R5, R18, R49, 0x1, P0 ;  /* 0x0000003112057211 */ /* 0x000fe200000f0eff */
[----:B------:R1:W5:Y:S01]  /*08c0*/  LDG.E.U16 R17, [R2.64] ;  /* 0x0000000402117981 */ /* 0x000362000c1e1500 */
[----:B------:R-:W-:-:S02]  /*08d0*/  LEA R14, P0, R0, R47, 0x1 ;  /* 0x0000002f000e7211 */ /* 0x000fc400078008ff */
[-C--:B------:R-:W-:Y:S02]  /*08e0*/  LEA.HI.X.SX32 R7, R19, R49.reuse, 0x1, P1 ;  /* 0x0000003113077211 */ /* 0x080fe400008f0eff */
[----:B------:R-:W-:Y:S01]  /*08f0*/  LEA.HI.X.SX32 R15, R0, R49, 0x1, P0 ;  /* 0x00000031000f7211 */ /* 0x000fe200000f0eff */
[----:B------:R0:W5:Y:S04]  /*0900*/  LDG.E.U16 R5, [R4.64] ;  /* 0x0000000404057981 */ /* 0x000168000c1e1500 */
[----:B------:R-:W5:Y:S04]  /*0910*/  LDG.E.U16 R7, [R6.64] ;  /* 0x0000000406077981 */ /* 0x000f68000c1e1500 */
[----:B------:R-:W5:Y:S01]  /*0920*/  LDG.E.U16 R15, [R14.64] ;  /* 0x000000040e0f7981 */ /* 0x000f62000c1e1500 */
[----:B------:R-:W-:-:S02]  /*0930*/  SHF.R.S32.HI R0, RZ, 0x7, R48 ;  /* 0x00000007ff007819 */ /* 0x000fc40000011430 */
[----:B0-----:R-:W-:Y:S02]  /*0940*/  SHF.L.U32 R9, R16, 0x1, RZ ;  /* 0x0000000110097819 */ /* 0x001fe400000006ff */
[----:B------:R-:W-:-:S04]  /*0950*/  SGXT R0, R0, 0x1 ;  /* 0x000000010000781a */ /* 0x000fc80000000200 */
[----:B------:R-:W-:-:S04]  /*0960*/  LOP3.LUT R0, R9, 0x110, R0, 0x78, !PT ;  /* 0x0000011009007812 */ /* 0x000fc800078e7800 */
[C---:B------:R-:W-:Y:S02]  /*0970*/  LOP3.LUT R52, R0.reuse, 0x20, RZ, 0x3c, !PT ;  /* 0x0000002000347812 */ /* 0x040fe400078e3cff */
[C---:B------:R-:W-:Y:S02]  /*0980*/  LOP3.LUT R46, R0.reuse, 0x40, RZ, 0x3c, !PT ;  /* 0x00000040002e7812 */ /* 0x040fe400078e3cff */
[----:B------:R-:W-:Y:S02]  /*0990*/  LOP3.LUT R252, R0, 0x60, RZ, 0x3c, !PT ;  /* 0x0000006000fc7812 */ /* 0x000fe400078e3cff */
[----:B------:R-:W-:-:S04]  /*09a0*/  MOV R9, 0x1 ;  /* 0x0000000100097802 */ /* 0x000fc80000000f00 */
[----:B------:R-:W-:Y:S01]  /*09b0*/  ISETP.LE.AND P0, PT, R9, c[0x0][0x1d0], PT ;  /* 0x0000740009007a0c */ /* 0x000fe20003f03270 */
[----:B-1----:R-:W-:Y:S01]  /*09c0*/  IMAD.MOV.U32 R3, RZ, RZ, -0x800000 ;  /* 0xff800000ff037424 */ /* 0x002fe200078e00ff */
[----:B------:R-:W-:Y:S01]  /*09d0*/  MOV R4, 0x3f800000 ;  /* 0x3f80000000047802 */ /* 0x000fe20000000f00 */
[----:B------:R-:W-:Y:S01]  /*09e0*/  IMAD.MOV.U32 R2, RZ, RZ, -0x800000 ;  /* 0xff800000ff027424 */ /* 0x000fe200078e00ff */
[----:B------:R-:W-:Y:S01]  /*09f0*/  MOV R13, 0x3f800000 ;  /* 0x3f800000000d7802 */ /* 0x000fe20000000f00 */
[----:B------:R-:W-:Y:S01]  /*0a00*/  CS2R R64, SRZ ;  /* 0x0000000000407805 */ /* 0x000fe2000001ff00 */
        /* <DEDUP_REMOVED lines=14> */
[C---:B------:R-:W-:Y:S01]  /*0af0*/  LOP3.LUT R9, R48.reuse, 0xff, RZ, 0xc0, !PT ;  /* 0x000000ff30097812 */ /* 0x040fe200078ec0ff */
[----:B--2---:R-:W-:Y:S04]  /*0b00*/  STS.U16 [R0], R21 ;  /* 0x0000001500007388 */ /* 0x004fe80000000400 */
[----:B---3--:R-:W-:Y:S04]  /*0b10*/  STS.U16 [R0+0x800], R25 ;  /* 0x0008001900007388 */ /* 0x008fe80000000400 */
[----:B----4-:R-:W-:Y:S04]  /*0b20*/  STS.U16 [R0+0x1000], R29 ;  /* 0x0010001d00007388 */ /* 0x010fe80000000400 */
[----:B-----5:R-:W-:Y:S04]  /*0b30*/  STS.U16 [R0+0x1800], R33 ;  /* 0x0018002100007388 */ /* 0x020fe80000000400 */
[----:B------:R-:W-:Y:S04]  /*0b40*/  STS.U16 [R0+0x2000], R37 ;  /* 0x0020002500007388 */ /* 0x000fe80000000400 */
        /* <DEDUP_REMOVED lines=10> */
[----:B------:R0:W-:Y:S04]  /*0bf0*/  STS.U16 [R52+0x3a00], R8 ;  /* 0x003a000834007388 */ /* 0x0001e80000000400 */
        /* <DEDUP_REMOVED lines=8> */
[----:B------:R2:W-:Y:S04]  /*0c80*/  STS.U16 [R252+0x600], R23 ;  /* 0x00060017fc007388 */ /* 0x0005e80000000400 */
[----:B------:R2:W-:Y:S04]  /*0c90*/  STS.U16 [R252+0xe00], R27 ;  /* 0x000e001bfc007388 */ /* 0x0005e80000000400 */
[----:B------:R2:W-:Y:S04]  /*0ca0*/  STS.U16 [R252+0x1600], R31 ;  /* 0x0016001ffc007388 */ /* 0x0005e80000000400 */
[----:B------:R2:W-:Y:S04]  /*0cb0*/  STS.U16 [R252+0x1e00], R35 ;  /* 0x001e0023fc007388 */ /* 0x0005e80000000400 */
[----:B------:R2:W-:Y:S04]  /*0cc0*/  STS.U16 [R252+0x2600], R17 ;  /* 0x00260011fc007388 */ /* 0x0005e80000000400 */
[----:B------:R2:W-:Y:S04]  /*0cd0*/  STS.U16 [R252+0x2e00], R5 ;  /* 0x002e0005fc007388 */ /* 0x0005e80000000400 */
[----:B------:R2:W-:Y:S04]  /*0ce0*/  STS.U16 [R252+0x3600], R7 ;  /* 0x00360007fc007388 */ /* 0x0005e80000000400 */
[----:B------:R2:W-:Y:S01]  /*0cf0*/  STS.U16 [R252+0x3e00], R15 ;  /* 0x003e000ffc007388 */ /* 0x0005e20000000400 */
[----:B0-----:R-:W-:Y:S01]  /*0d00*/  CS2R R52, SRZ ;  /* 0x0000000000347805 */ /* 0x001fe2000001ff00 */
[----:B-1----:R-:W-:Y:S01]  /*0d10*/  SHF.L.U32 R46, R48, 0x1, RZ ;  /* 0x00000001302e7819 */ /* 0x002fe200000006ff */
[----:B------:R-:W-:Y:S05]  /*0d20*/  @!P0 BRA `(.L_x_0) ;  /* 0x00004a7000008947 */ /* 0x000fea0003800000 */
[----:B------:R-:W-:Y:S01]  /*0d30*/  IMAD R16, R16, c[0x0][0x1b4], RZ ;  /* 0x00006d0010107a24 */ /* 0x000fe200078e02ff */
[----:B------:R-:W-:Y:S01]  /*0d40*/  MOV R39, c[0x0][0x1b8] ;  /* 0x00006e0000277a02 */ /* 0x000fe20000000f00 */
[----:B------:R-:W-:Y:S01]  /*0d50*/  IMAD R3, R50, c[0x0][0x1b0], RZ ;  /* 0x00006c0032037a24 */ /* 0x000fe200078e02ff */
[----:B------:R-:W-:Y:S01]  /*0d60*/  SHF.L.U32 R11, R9, 0x1, RZ ;  /* 0x00000001090b7819 */ /* 0x000fe200000006ff */
[----:B------:R-:W-:Y:S01]  /*0d70*/  IMAD R8, R44, c[0x0][0x1b8], RZ ;  /* 0x00006e002c087a24 */ /* 0x000fe200078e02ff */
[----:B------:R-:W-:Y:S01]  /*0d80*/  SHF.L.U32 R6, R16, 0x1, RZ ;  /* 0x0000000110067819 */ /* 0x000fe200000006ff */
[----:B--2---:R-:W-:Y:S01]  /*0d90*/  IMAD.SHL.U32 R5, R3, 0x2, RZ ;  /* 0x0000000203057824 */ /* 0x004fe200078e00ff */
[----:B------:R-:W-:Y:S01]  /*0da0*/  LOP3.LUT R4, R48, 0x3f, RZ, 0xc0, !PT ;  /* 0x0000003f30047812 */ /* 0x000fe200078ec0ff */
[C---:B------:R-:W-:Y:S01]  /*0db0*/  IMAD R9, R39.reuse, 0x2, R8 ;  /* 0x0000000227097824 */ /* 0x040fe200078e0208 */
[----:B------:R-:W-:Y:S01]  /*0dc0*/  MOV R47, c[0x0][0x1a4] ;  /* 0x00006900002f7a02 */ /* 0x000fe20000000f00 */
[----:B------:R-:W-:Y:S01]  /*0dd0*/  IMAD R2, R50, c[0x0][0x1a0], RZ ;  /* 0x0000680032027a24 */ /* 0x000fe200078e02ff */
[----:B------:R-:W-:Y:S01]  /*0de0*/  IADD3 R160, P0, P1, R6, c[0x0][0x170], R5 ;  /* 0x00005c0006a07a10 */ /* 0x000fe2000791e005 */
[----:B------:R-:W-:Y:S01]  /*0df0*/  IMAD R10, R39, 0x2, R9 ;  /* 0x00000002270a7824 */ /* 0x000fe200078e0209 */
[----:B------:R-:W-:Y:S01]  /*0e00*/  LOP3.LUT R5, R48, 0xc0, RZ, 0xc0, !PT ;  /* 0x000000c030057812 */ /* 0x000fe200078ec0ff */
[----:B------:R-:W-:Y:S01]  /*0e10*/  IMAD R4, R4, c[0x0][0x1a8], RZ ;  /* 0x00006a0004047a24 */ /* 0x000fe200078e02ff */
[----:B------:R-:W-:Y:S01]  /*0e20*/  CS2R R64, SRZ ;  /* 0x0000000000407805 */ /* 0x000fe2000001ff00 */
[----:B------:R-:W-:Y:S01]  /*0e30*/  IMAD.HI R16, R16, 0x2, RZ ;  /* 0x0000000210107827 */ /* 0x000fe200078e02ff */
[----:B------:R-:W-:Y:S01]  /*0e40*/  SHF.R.U32.HI R12, RZ, 0x2, R5 ;  /* 0x00000002ff0c7819 */ /* 0x000fe20000011605 */
[----:B------:R-:W-:Y:S01]  /*0e50*/  CS2R R66, SRZ ;  /* 0x0000000000427805 */ /* 0x000fe2000001ff00 */
[----:B------:R-:W-:Y:S01]  /*0e60*/  SHF.L.U32 R6, R4, 0x1, RZ ;  /* 0x0000000104067819 */ /* 0x000fe200000006ff */
[----:B------:R-:W-:Y:S01]  /*0e70*/  IMAD.HI R7, R3, 0x2, RZ ;  /* 0x0000000203077827 */ /* 0x000fe200078e02ff */
[----:B------:R-:W-:Y:S01]  /*0e80*/  LOP3.LUT R5, R11, R12, RZ, 0x3c, !PT ;  /* 0x0000000c0b057212 */ /* 0x000fe200078e3cff */
[----:B------:R-:W-:Y:S01]  /*0e90*/  CS2R R60, SRZ ;  /* 0x00000000003c7805 */ /* 0x000fe2000001ff00 */
[C---:B------:R-:W-:Y:S01]  /*0ea0*/  LEA R12, R39.reuse, R10, 0x1 ;  /* 0x0000000a270c7211 */ /* 0x040fe200078e08ff */
[----:B------:R-:W-:Y:S01]  /*0eb0*/  IMAD.SHL.U32 R15, R48, 0x80, RZ ;  /* 0x00000080300f7824 */ /* 0x000fe200078e00ff */
[C---:B------:R-:W-:Y:S01]  /*0ec0*/  SHF.L.U32 R3, R2.reuse, 0x1, RZ ;  /* 0x0000000102037819 */ /* 0x040fe200000006ff */
[----:B------:R-:W-:Y:S01]  /*0ed0*/  IMAD.HI R2, R2, 0x2, RZ ;  /* 0x0000000202027827 */ /* 0x000fe200078e02ff */
[----:B------:R-:W-:Y:S01]  /*0ee0*/  LEA R13, R39, R12, 0x1 ;  /* 0x0000000c270d7211 */ /* 0x000fe200078e08ff */
[----:B------:R-:W-:Y:S01]  /*0ef0*/  CS2R R62, SRZ ;  /* 0x00000000003e7805 */ /* 0x000fe2000001ff00 */
[----:B------:R-:W-:Y:S01]  /*0f00*/  IADD3.X R44, R16, c[0x0][0x174], R7, P0, P1 ;  /* 0x00005d00102c7a10 */ /* 0x000fe200007e2407 */
[----:B------:R-:W-:Y:S01]  /*0f10*/  CS2R R92, SRZ ;  /* 0x00000000005c7805 */ /* 0x000fe2000001ff00 */
[----:B------:R-:W-:Y:S01]  /*0f20*/  LOP3.LUT R7, R48, 0x7, RZ, 0xc0, !PT ;  /* 0x0000000730077812 */ /* 0x000fe200078ec0ff */
[----:B------:R-:W-:Y:S01]  /*0f30*/  CS2R R94, SRZ ;  /* 0x00000000005e7805 */ /* 0x000fe2000001ff00 */
[----:B------:R-:W-:Y:S01]  /*0f40*/  IADD3 R247, P0, P1, R6, c[0x0][0x168], R3 ;  /* 0x00005a0006f77a10 */ /* 0x000fe2000791e003 */
[----:B------:R-:W-:Y:S01]  /*0f50*/  CS2R R56, SRZ ;  /* 0x0000000000387805 */ /* 0x000fe2000001ff00 */
[----:B------:R-:W-:Y:S01]  /*0f60*/  LOP3.LUT R3, R46, 0x10, RZ, 0xc0, !PT ;  /* 0x000000102e037812 */ /* 0x000fe200078ec0ff */
[----:B------:R-:W-:Y:S01]  /*0f70*/  IMAD R11, R7, 0x110, RZ ;  /* 0x00000110070b7824 */ /* 0x000fe200078e02ff */
[----:B------:R-:W-:Y:S01]  /*0f80*/  LEA R14, R39, R13, 0x1 ;  /* 0x0000000d270e7211 */ /* 0x000fe200078e08ff */
[----:B------:R-:W-:Y:S01]  /*0f90*/  CS2R R58, SRZ ;  /* 0x00000000003a7805 */ /* 0x000fe2000001ff00 */
[--C-:B------:R-:W-:Y:S01]  /*0fa0*/  SHF.R.U32.HI R6, RZ, 0x6, R48.reuse ;  /* 0x00000006ff067819 */ /* 0x100fe20000011630 */
[----:B------:R-:W-:Y:S01]  /*0fb0*/  CS2R R52, SRZ ;  /* 0x0000000000347805 */ /* 0x000fe2000001ff00 */
[----:B------:R-:W-:Y:S01]  /*0fc0*/  LOP3.LUT R17, R15, 0x800, RZ, 0xc0, !PT ;  /* 0x000008000f117812 */ /* 0x000fe200078ec0ff */
[----:B------:R-:W-:Y:S01]  /*0fd0*/  CS2R R54, SRZ ;  /* 0x0000000000367805 */ /* 0x000fe2000001ff00 */
[----:B------:R-:W-:Y:S01]  /*0fe0*/  LOP3.LUT R16, R3, 0xe0, R48, 0xf8, !PT ;  /* 0x000000e003107812 */ /* 0x000fe200078ef830 */
[----:B------:R-:W-:Y:S01]  /*0ff0*/  IMAD.HI R3, R4, 0x2, RZ ;  /* 0x0000000204037827 */ /* 0x000fe200078e02ff */
[----:B------:R-:W-:Y:S01]  /*1000*/  LEA R15, R39, R14, 0x1 ;  /* 0x0000000e270f7211 */ /* 0x000fe200078e08ff */
[----:B------:R-:W-:Y:S01]  /*1010*/  CS2R R72, SRZ ;  /* 0x0000000000487805 */ /* 0x000fe2000001ff00 */
[----:B------:R-:W-:Y:S01]  /*1020*/  SGXT.U32 R6, R6, 0x2 ;  /* 0x000000020606781a */ /* 0x000fe20000000000 */
[----:B------:R-:W-:Y:S01]  /*1030*/  CS2R R74, SRZ ;  /* 0x00000000004a7805 */ /* 0x000fe2000001ff00 */
[----:B------:R-:W-:Y:S01]  /*1040*/  LOP3.LUT R18, R11, R16, RZ, 0x3c, !PT ;  /* 0x000000100b127212 */ /* 0x000fe200078e3cff */
[----:B------:R-:W-:Y:S01]  /*1050*/  IMAD R16, R39, 0x2, R15 ;  /* 0x0000000227107824 */ /* 0x000fe200078e020f */
[----:B------:R-:W-:Y:S01]  /*1060*/  LEA R240, P2, R10, R160, 0x1 ;  /* 0x000000a00af07211 */ /* 0x000fe200078408ff */
[----:B------:R-:W-:Y:S01]  /*1070*/  IMAD R4, R6, c[0x0][0x1a4], RZ ;  /* 0x0000690006047a24 */ /* 0x000fe200078e02ff */
[----:B------:R-:W-:Y:S01]  /*1080*/  IADD3 R6, R17, R18, RZ ;  /* 0x0000001211067210 */ /* 0x000fe20007ffe0ff */
[----:B------:R-:W-:Y:S01]  /*1090*/  IMAD R17, R39, 0x2, R16 ;  /* 0x0000000227117824 */ /* 0x000fe200078e0210 */
[----:B------:R-:W-:Y:S01]  /*10a0*/  IADD3.X R45, R3, c[0x0][0x16c], R2, P0, P1 ;  /* 0x00005b00032d7a10 */ /* 0x000fe200007e2402 */
[----:B------:R-:W-:Y:S01]  /*10b0*/  CS2R R136, SRZ ;  /* 0x0000000000887805 */ /* 0x000fe2000001ff00 */
[----:B------:R-:W-:Y:S01]  /*10c0*/  LEA R242, P1, R9, R160, 0x1 ;  /* 0x000000a009f27211 */ /* 0x000fe200078208ff */
[----:B------:R-:W-:Y:S01]  /*10d0*/  CS2R R138, SRZ ;  /* 0x00000000008a7805 */ /* 0x000fe2000001ff00 */
[----:B------:R-:W-:Y:S01]  /*10e0*/  LEA R18, R39, R17, 0x1 ;  /* 0x0000001127127211 */ /* 0x000fe200078e08ff */
[----:B------:R-:W-:Y:S01]  /*10f0*/  CS2R R156, SRZ ;  /* 0x00000000009c7805 */ /* 0x000fe2000001ff00 */
[----:B------:R-:W-:Y:S01]  /*1100*/  LEA.HI.X.SX32 R241, R10, R44, 0x1, P2 ;  /* 0x0000002c0af17211 */ /* 0x000fe200010f0eff */
[----:B------:R-:W-:Y:S01]  /*1110*/  CS2R R158, SRZ ;  /* 0x00000000009e7805 */ /* 0x000fe2000001ff00 */
[----:B------:R-:W-:Y:S01]  /*1120*/  LEA R236, P2, R13, R160, 0x1 ;  /* 0x000000a00dec7211 */ /* 0x000fe200078408ff */
[----:B------:R-:W-:Y:S01]  /*1130*/  IMAD R19, R39, 0x2, R18 ;  /* 0x0000000227137824 */ /* 0x000fe200078e0212 */
[----:B------:R-:W-:-:S02]  /*1140*/  LEA.HI.X.SX32 R243, R9, R44, 0x1, P1 ;  /* 0x0000002c09f37211 */ /* 0x000fc400008f0eff */
[C---:B------:R-:W-:Y:S02]  /*1150*/  LEA R238, P1, R12.reuse, R160, 0x1 ;  /* 0x000000a00cee7211 */ /* 0x040fe400078208ff */
[----:B------:R-:W-:Y:S02]  /*1160*/  LEA R20, R39, R19, 0x1 ;  /* 0x0000001327147211 */ /* 0x000fe400078e08ff */
[----:B------:R-:W-:Y:S02]  /*1170*/  LEA.HI.X.SX32 R237, R13, R44, 0x1, P2 ;  /* 0x0000002c0ded7211 */ /* 0x000fe400010f0eff */
[----:B------:R-:W-:Y:S02]  /*1180*/  LEA R21, R39, R20, 0x1 ;  /* 0x0000001427157211 */ /* 0x000fe400078e08ff */
[----:B------:R-:W-:Y:S02]  /*1190*/  LEA R232, P2, R15, R160, 0x1 ;  /* 0x000000a00fe87211 */ /* 0x000fe400078408ff */
[----:B------:R-:W-:Y:S01]  /*11a0*/  LEA.HI.X.SX32 R239, R12, R44, 0x1, P1 ;  /* 0x0000002c0cef7211 */ /* 0x000fe200008f0eff */
[----:B------:R-:W-:Y:S01]  /*11b0*/  IMAD R22, R39, 0x2, R21 ;  /* 0x0000000227167824 */ /* 0x000fe200078e0215 */
[----:B------:R-:W-:-:S02]  /*11c0*/  LEA R234, P1, R14, R160, 0x1 ;  /* 0x000000a00eea7211 */ /* 0x000fc400078208ff */
[----:B------:R-:W-:Y:S02]  /*11d0*/  LEA.HI.X.SX32 R233, R15, R44, 0x1, P2 ;  /* 0x0000002c0fe97211 */ /* 0x000fe400010f0eff */
[----:B------:R-:W-:Y:S02]  /*11e0*/  LEA R23, R39, R22, 0x1 ;  /* 0x0000001627177211 */ /* 0x000fe400078e08ff */
[----:B------:R-:W-:Y:S02]  /*11f0*/  LEA R228, P2, R17, R160, 0x1 ;  /* 0x000000a011e47211 */ /* 0x000fe400078408ff */
[C---:B------:R-:W-:Y:S02]  /*1200*/  LEA R24, R39.reuse, R23, 0x1 ;  /* 0x0000001727187211 */ /* 0x040fe400078e08ff */
[----:B------:R-:W-:Y:S02]  /*1210*/  LEA.HI.X.SX32 R235, R14, R44, 0x1, P1 ;  /* 0x0000002c0eeb7211 */ /* 0x000fe400008f0eff */
[----:B------:R-:W-:Y:S01]  /*1220*/  LEA R230, P1, R16, R160, 0x1 ;  /* 0x000000a010e67211 */ /* 0x000fe200078208ff */
[----:B------:R-:W-:Y:S01]  /*1230*/  IMAD R25, R39, 0x2, R24 ;  /* 0x0000000227197824 */ /* 0x000fe200078e0218 */
[----:B------:R-:W-:-:S02]  /*1240*/  LEA.HI.X.SX32 R229, R17, R44, 0x1, P2 ;  /* 0x0000002c11e57211 */ /* 0x000fc400010f0eff */
[----:B------:R-:W-:Y:S02]  /*1250*/  LEA R224, P2, R19, R160, 0x1 ;  /* 0x000000a013e07211 */ /* 0x000fe400078408ff */
[C---:B------:R-:W-:Y:S02]  /*1260*/  LEA R26, R39.reuse, R25, 0x1 ;  /* 0x00000019271a7211 */ /* 0x040fe400078e08ff */
[----:B------:R-:W-:Y:S02]  /*1270*/  LEA.HI.X.SX32 R231, R16, R44, 0x1, P1 ;  /* 0x0000002c10e77211 */ /* 0x000fe400008f0eff */
[----:B------:R-:W-:Y:S02]  /*1280*/  LEA R27, R39, R26, 0x1 ;  /* 0x0000001a271b7211 */ /* 0x000fe400078e08ff */
[C---:B------:R-:W-:Y:S02]  /*1290*/  LEA R226, P1, R18.reuse, R160, 0x1 ;  /* 0x000000a012e27211 */ /* 0x040fe400078208ff */
[-C--:B------:R-:W-:Y:S01]  /*12a0*/  LEA.HI.X.SX32 R225, R19, R44.reuse, 0x1, P2 ;  /* 0x0000002c13e17211 */ /* 0x080fe200010f0eff */
[----:B------:R-:W-:Y:S01]  /*12b0*/  IMAD R19, R39, 0x2, R27 ;  /* 0x0000000227137824 */ /* 0x000fe200078e021b */
[----:B------:R-:W-:-:S02]  /*12c0*/  LEA.HI.X.SX32 R227, R18, R44, 0x1, P1 ;  /* 0x0000002c12e37211 */ /* 0x000fc400008f0eff */
[CC--:B------:R-:W-:Y:S02]  /*12d0*/  LEA R222, P1, R20.reuse, R160.reuse, 0x1 ;  /* 0x000000a014de7211 */ /* 0x0c0fe400078208ff */
[----:B------:R-:W-:Y:S02]  /*12e0*/  LEA R28, R39, R19, 0x1 ;  /* 0x00000013271c7211 */ /* 0x000fe400078e08ff */
[----:B------:R-:W-:Y:S02]  /*12f0*/  LEA R220, P2, R21, R160, 0x1 ;  /* 0x000000a015dc7211 */ /* 0x000fe400078408ff */
[----:B------:R-:W-:Y:S02]  /*1300*/  LEA.HI.X.SX32 R223, R20, R44, 0x1, P1 ;  /* 0x0000002c14df7211 */ /* 0x000fe400008f0eff */
[----:B------:R-:W-:Y:S02]  /*1310*/  LEA R20, R39, R28, 0x1 ;  /* 0x0000001c27147211 */ /* 0x000fe400078e08ff */
[----:B------:R-:W-:-:S02]  /*1320*/  LEA.HI.X.SX32 R221, R21, R44, 0x1, P2 ;  /* 0x0000002c15dd7211 */ /* 0x000fc400010f0eff */
[C---:B------:R-:W-:Y:S02]  /*1330*/  LEA R218, P1, R22.reuse, R160, 0x1 ;  /* 0x000000a016da7211 */ /* 0x040fe400078208ff */
[----:B------:R-:W-:Y:S02]  /*1340*/  LEA R21, R39, R20, 0x1 ;  /* 0x0000001427157211 */ /* 0x000fe400078e08ff */
[----:B------:R-:W-:Y:S02]  /*1350*/  LEA.HI.X.SX32 R219, R22, R44, 0x1, P1 ;  /* 0x0000002c16db7211 */ /* 0x000fe400008f0eff */
[----:B------:R-:W-:Y:S01]  /*1360*/  LEA R216, P2, R23, R160, 0x1 ;  /* 0x000000a017d87211 */ /* 0x000fe200078408ff */
[----:B------:R-:W-:Y:S01]  /*1370*/  IMAD R22, R39, 0x2, R21 ;  /* 0x0000000227167824 */ /* 0x000fe200078e0215 */
[----:B------:R-:W-:Y:S02]  /*1380*/  LEA R2, R47, R4, 0x2 ;  /* 0x000000042f027211 */ /* 0x000fe400078e10ff */
[----:B------:R-:W-:-:S02]  /*1390*/  LEA R214, P3, R24, R160, 0x1 ;  /* 0x000000a018d67211 */ /* 0x000fc400078608ff */
[----:B------:R-:W-:Y:S02]  /*13a0*/  LEA.HI.X.SX32 R217, R23, R44, 0x1, P2 ;  /* 0x0000002c17d97211 */ /* 0x000fe400010f0eff */
[----:B------:R-:W-:Y:S02]  /*13b0*/  LEA R244, P0, R8, R160, 0x1 ;  /* 0x000000a008f47211 */ /* 0x000fe400078008ff */
[----:B------:R-:W-:Y:S02]  /*13c0*/  LEA R3, R47, R2, 0x2 ;  /* 0x000000022f037211 */ /* 0x000fe400078e10ff */
[----:B------:R-:W-:Y:S02]  /*13d0*/  LEA R23, R39, R22, 0x1 ;  /* 0x0000001627177211 */ /* 0x000fe400078e08ff */
[-C--:B------:R-:W-:Y:S02]  /*13e0*/  LEA.HI.X.SX32 R215, R24, R44.reuse, 0x1, P3 ;  /* 0x0000002c18d77211 */ /* 0x080fe400018f0eff */
[----:B------:R-:W-:Y:S01]  /*13f0*/  LEA.HI.X.SX32 R245, R8, R44, 0x1, P0 ;  /* 0x0000002c08f57211 */ /* 0x000fe200000f0eff */
[----:B------:R-:W-:Y:S01]  /*1400*/  IMAD R8, R47, 0x4, R3 ;  /* 0x000000042f087824 */ /* 0x000fe200078e0203 */
[----:B------:R-:W-:-:S02]  /*1410*/  LEA R212, P1, R25, R160, 0x1 ;  /* 0x000000a019d47211 */ /* 0x000fc400078208ff */
[----:B------:R-:W-:Y:S02]  /*1420*/  LEA R24, R39, R23, 0x1 ;  /* 0x0000001727187211 */ /* 0x000fe400078e08ff */
[----:B------:R-:W-:Y:S02]  /*1430*/  LEA R208, P3, R27, R160, 0x1 ;  /* 0x000000a01bd07211 */ /* 0x000fe400078608ff */
[----:B------:R-:W-:Y:S01]  /*1440*/  LEA.HI.X.SX32 R213, R25, R44, 0x1, P1 ;  /* 0x0000002c19d57211 */ /* 0x000fe200008f0eff */
[----:B------:R-:W-:Y:S01]  /*1450*/  IMAD R25, R39, 0x2, R24 ;  /* 0x0000000227197824 */ /* 0x000fe200078e0218 */
[----:B------:R-:W-:Y:S02]  /*1460*/  LEA R206, P1, R19, R160, 0x1 ;  /* 0x000000a013ce7211 */ /* 0x000fe400078208ff */
[----:B------:R-:W-:Y:S02]  /*1470*/  LEA R9, R47, R8, 0x2 ;  /* 0x000000082f097211 */ /* 0x000fe400078e10ff */
[----:B------:R-:W-:-:S02]  /*1480*/  LEA.HI.X.SX32 R209, R27, R44, 0x1, P3 ;  /* 0x0000002c1bd17211 */ /* 0x000fc400018f0eff */
[-C--:B------:R-:W-:Y:S02]  /*1490*/  LEA R210, P2, R26, R160.reuse, 0x1 ;  /* 0x000000a01ad27211 */ /* 0x080fe400078408ff */
[----:B------:R-:W-:Y:S02]  /*14a0*/  LEA R202, P3, R20, R160, 0x1 ;  /* 0x000000a014ca7211 */ /* 0x000fe400078608ff */
[-C--:B------:R-:W-:Y:S02]  /*14b0*/  LEA.HI.X.SX32 R207, R19, R44.reuse, 0x1, P1 ;  /* 0x0000002c13cf7211 */ /* 0x080fe400008f0eff */
[----:B------:R-:W-:Y:S02]  /*14c0*/  LEA R10, R47, R9, 0x2 ;  /* 0x000000092f0a7211 */ /* 0x000fe400078e10ff */
[----:B------:R-:W-:Y:S02]  /*14d0*/  LEA R19, R39, R25, 0x1 ;  /* 0x0000001927137211 */ /* 0x000fe400078e08ff */
[-C--:B------:R-:W-:Y:S01]  /*14e0*/  LEA.HI.X.SX32 R211, R26, R44.reuse, 0x1, P2 ;  /* 0x0000002c1ad37211 */ /* 0x080fe200010f0eff */
[----:B------:R-:W-:Y:S01]  /*14f0*/  IMAD R12, R47, 0x4, R10 ;  /* 0x000000042f0c7824 */ /* 0x000fe200078e020a */
[----:B------:R-:W-:-:S02]  /*1500*/  LEA.HI.X.SX32 R203, R20, R44, 0x1, P3 ;  /* 0x0000002c14cb7211 */ /* 0x000fc400018f0eff */
[CC--:B------:R-:W-:Y:S02]  /*1510*/  LEA R204, P2, R28.reuse, R160.reuse, 0x1 ;  /* 0x000000a01ccc7211 */ /* 0x0c0fe400078408ff */
[----:B------:R-:W-:Y:S02]  /*1520*/  LEA R200, P1, R21, R160, 0x1 ;  /* 0x000000a015c87211 */ /* 0x000fe400078208ff */
[----:B------:R-:W-:Y:S02]  /*1530*/  LEA R20, R39, R19, 0x1 ;  /* 0x0000001327147211 */ /* 0x000fe400078e08ff */
[----:B------:R-:W-:Y:S02]  /*1540*/  LEA.HI.X.SX32 R205, R28, R44, 0x1, P2 ;  /* 0x0000002c1ccd7211 */ /* 0x000fe400010f0eff */
[----:B------:R-:W-:Y:S02]  /*1550*/  LEA R30, P3, R23, R160, 0x1 ;  /* 0x000000a0171e7211 */ /* 0x000fe400078608ff */
[----:B------:R-:W-:Y:S01]  /*1560*/  LEA.HI.X.SX32 R201, R21, R44, 0x1, P1 ;  /* 0x0000002c15c97211 */ /* 0x000fe200008f0eff */
[----:B------:R-:W-:Y:S01]  /*1570*/  IMAD R21, R39, 0x2, R20 ;  /* 0x0000000227157824 */ /* 0x000fe200078e0214 */
[----:B------:R-:W-:-:S02]  /*1580*/  LEA R28, P2, R22, R160, 0x1 ;  /* 0x000000a0161c7211 */ /* 0x000fc400078408ff */
[----:B------:R-:W-:Y:S02]  /*1590*/  LEA R13, R47, R12, 0x2 ;  /* 0x0000000c2f0d7211 */ /* 0x000fe400078e10ff */
[----:B------:R-:W-:Y:S02]  /*15a0*/  LEA.HI.X.SX32 R31, R23, R44, 0x1, P3 ;  /* 0x0000002c171f7211 */ /* 0x000fe400018f0eff */
[----:B------:R-:W-:Y:S02]  /*15b0*/  LEA R32, P1, R24, R160, 0x1 ;  /* 0x000000a018207211 */ /* 0x000fe400078208ff */
[----:B------:R-:W-:Y:S02]  /*15c0*/  LEA.HI.X.SX32 R29, R22, R44, 0x1, P2 ;  /* 0x0000002c161d7211 */ /* 0x000fe400010f0eff */
[----:B------:R-:W-:Y:S02]  /*15d0*/  LEA R36, P3, R19, R160, 0x1 ;  /* 0x000000a013247211 */ /* 0x000fe400078608ff */
[----:B------:R-:W-:-:S02]  /*15e0*/  LEA R14, R47, R13, 0x2 ;  /* 0x0000000d2f0e7211 */ /* 0x000fc400078e10ff */
[----:B------:R-:W-:Y:S02]  /*15f0*/  LEA R34, P2, R25, R160, 0x1 ;  /* 0x000000a019227211 */ /* 0x000fe400078408ff */
[----:B------:R-:W-:Y:S01]  /*1600*/  LEA R22, R39, R21, 0x1 ;  /* 0x0000001527167211 */ /* 0x000fe200078e08ff */
[----:B------:R-:W-:Y:S01]  /*1610*/  IMAD R15, R47, 0x4, R14 ;  /* 0x000000042f0f7824 */ /* 0x000fe200078e020e */
[-C--:B------:R-:W-:Y:S02]  /*1620*/  LEA.HI.X.SX32 R33, R24, R44.reuse, 0x1, P1 ;  /* 0x0000002c18217211 */ /* 0x080fe400008f0eff */
[----:B------:R-:W-:Y:S02]  /*1630*/  LEA.HI.X.SX32 R37, R19, R44, 0x1, P3 ;  /* 0x0000002c13257211 */ /* 0x000fe400018f0eff */
[----:B------:R-:W-:Y:S02]  /*1640*/  LEA R38, P1, R20, R160, 0x1 ;  /* 0x000000a014267211 */ /* 0x000fe400078208ff */
[----:B------:R-:W-:-:S02]  /*1650*/  LEA R50, P0, R4, R247, 0x1 ;  /* 0x000000f704327211 */ /* 0x000fc400078008ff */
[----:B------:R-:W-:Y:S02]  /*1660*/  LEA.HI.X.SX32 R35, R25, R44, 0x1, P2 ;  /* 0x0000002c19237211 */ /* 0x000fe400010f0eff */
[-C--:B------:R-:W-:Y:S02]  /*1670*/  LEA R42, P3, R22, R160.reuse, 0x1 ;  /* 0x000000a0162a7211 */ /* 0x080fe400078608ff */
[----:B------:R-:W-:Y:S02]  /*1680*/  LEA R40, P2, R21, R160, 0x1 ;  /* 0x000000a015287211 */ /* 0x000fe400078408ff */
[----:B------:R-:W-:Y:S02]  /*1690*/  LEA R19, R39, R22, 0x1 ;  /* 0x0000001627137211 */ /* 0x000fe400078e08ff */
[-C--:B------:R-:W-:Y:S02]  /*16a0*/  LEA.HI.X.SX32 R39, R20, R44.reuse, 0x1, P1 ;  /* 0x0000002c14277211 */ /* 0x080fe400008f0eff */
[----:B------:R-:W-:-:S02]  /*16b0*/  LEA.HI.X.SX32 R43, R22, R44, 0x1, P3 ;  /* 0x0000002c162b7211 */ /* 0x000fc400018f0eff */
[----:B------:R-:W-:Y:S02]  /*16c0*/  LEA R48, P1, R2, R247, 0x1 ;  /* 0x000000f702307211 */ /* 0x000fe400078208ff */
[----:B------:R-:W-:Y:S02]  /*16d0*/  LEA.HI.X.SX32 R51, R4, R45, 0x1, P0 ;  /* 0x0000002d04337211 */ /* 0x000fe400000f0eff */
[----:B------:R-:W-:Y:S02]  /*16e0*/  LEA.HI.X.SX32 R41, R21, R44, 0x1, P2 ;  /* 0x0000002c15297211 */ /* 0x000fe400010f0eff */
[----:B------:R-:W-:Y:S01]  /*16f0*/  LEA R22, P0, R3, R247, 0x1 ;  /* 0x000000f703167211 */ /* 0x000fe200078008ff */
[----:B------:R-:W-:Y:S01]  /*1700*/  STL.64 [R1+0xe0], R50 ;  /* 0x0000e03201007387 */ /* 0x000fe20000100a00 */
[----:B------:R-:W-:Y:S02]  /*1710*/  LEA R16, R47, R15, 0x2 ;  /* 0x0000000f2f107211 */ /* 0x000fe400078e10ff */
[----:B------:R-:W-:-:S02]  /*1720*/  LEA R20, P2, R8, R247, 0x1 ;  /* 0x000000f708147211 */ /* 0x000fc400078408ff */
[-C--:B------:R-:W-:Y:S02]  /*1730*/  LEA.HI.X.SX32 R49, R2, R45.reuse, 0x1, P1 ;  /* 0x0000002d02317211 */ /* 0x080fe400008f0eff */
[-C--:B------:R-:W-:Y:S02]  /*1740*/  LEA.HI.X.SX32 R23, R3, R45.reuse, 0x1, P0 ;  /* 0x0000002d03177211 */ /* 0x080fe400000f0eff */
[----:B------:R-:W-:Y:S01]  /*1750*/  LEA R17, R47, R16, 0x2 ;  /* 0x000000102f117211 */ /* 0x000fe200078e10ff */
[----:B------:R-:W-:Y:S01]  /*1760*/  STL.64 [R1+0xd8], R48 ;  /* 0x0000d83001007387 */ /* 0x000fe20000100a00 */
[----:B------:R-:W-:Y:S02]  /*1770*/  LEA.HI.X.SX32 R21, R8, R45, 0x1, P2 ;  /* 0x0000002d08157211 */ /* 0x000fe400010f0eff */
[----:B------:R-:W-:Y:S01]  /*1780*/  LEA R160, P4, R19, R160, 0x1 ;  /* 0x000000a013a07211 */ /* 0x000fe200078808ff */
[----:B------:R0:W-:Y:S01]  /*1790*/  STL.64 [R1+0xd0], R22 ;  /* 0x0000d01601007387 */ /* 0x0001e20000100a00 */
[----:B------:R-:W-:Y:S01]  /*17a0*/  LEA R24, P0, R9, R247, 0x1 ;  /* 0x000000f709187211 */ /* 0x000fe200078008ff */
[----:B------:R-:W-:Y:S01]  /*17b0*/  IMAD R18, R47, 0x4, R17 ;  /* 0x000000042f127824 */ /* 0x000fe200078e0211 */
[----:B------:R-:W-:Y:S01]  /*17c0*/  LEA.HI.X.SX32 R161, R19, R44, 0x1, P4 ;  /* 0x0000002c13a17211 */ /* 0x000fe200020f0eff */
[----:B------:R1:W-:Y:S01]  /*17d0*/  STL.64 [R1+0xc8], R20 ;  /* 0x0000c81401007387 */ /* 0x0003e20000100a00 */
[----:B------:R-:W-:Y:S01]  /*17e0*/  LEA.HI.X.SX32 R25, R9, R45, 0x1, P0 ;  /* 0x0000002d09197211 */ /* 0x000fe200000f0eff */
[----:B------:R-:W-:Y:S01]  /*17f0*/  IMAD R19, R47, 0x4, R18 ;  /* 0x000000042f137824 */ /* 0x000fe200078e0212 */
[----:B------:R-:W-:-:S03]  /*1800*/  LOP3.LUT R11, R11, 0x30, R46, 0x78, !PT ;  /* 0x000000300b0b7812 */ /* 0x000fc600078e782e */
[----:B------:R2:W-:Y:S01]  /*1810*/  STL.64 [R1+0xc0], R24 ;  /* 0x0000c01801007387 */ /* 0x0005e20000100a00 */
[C---:B------:R-:W-:Y:S02]  /*1820*/  LEA R4, R47.reuse, R19, 0x2 ;  /* 0x000000132f047211 */ /* 0x040fe400078e10ff */
[-C--:B0-----:R-:W-:Y:S02]  /*1830*/  LEA R22, P1, R10, R247.reuse, 0x1 ;  /* 0x000000f70a167211 */ /* 0x081fe400078208ff */
[C---:B------:R-:W-:Y:S02]  /*1840*/  LEA R2, R47.reuse, R4, 0x2 ;  /* 0x000000042f027211 */ /* 0x040fe400078e10ff */
[----:B-1----:R-:W-:Y:S02]  /*1850*/  LEA R20, P2, R12, R247, 0x1 ;  /* 0x000000f70c147211 */ /* 0x002fe400078408ff */
[-C--:B------:R-:W-:Y:S01]  /*1860*/  LEA.HI.X.SX32 R23, R10, R45.reuse, 0x1, P1 ;  /* 0x0000002d0a177211 */ /* 0x080fe200008f0eff */
[----:B------:R-:W-:Y:S01]  /*1870*/  IMAD R3, R47, 0x4, R2 ;  /* 0x000000042f037824 */ /* 0x000fe200078e0202 */
[----:B------:R-:W-:-:S02]  /*1880*/  LEA.HI.X.SX32 R21, R12, R45, 0x1, P2 ;  /* 0x0000002d0c157211 */ /* 0x000fc400010f0eff */
[----:B--2---:R-:W-:Y:S01]  /*1890*/  LEA R24, P0, R13, R247, 0x1 ;  /* 0x000000f70d187211 */ /* 0x004fe200078008ff */
[----:B------:R0:W-:Y:S01]  /*18a0*/  STL.64 [R1+0xb8], R22 ;  /* 0x0000b81601007387 */ /* 0x0001e20000100a00 */
[----:B------:R-:W-:Y:S02]  /*18b0*/  LEA R8, R47, R3, 0x2 ;  /* 0x000000032f087211 */ /* 0x000fe400078e10ff */
[----:B------:R-:W-:Y:S01]  /*18c0*/  LEA.HI.X.SX32 R25, R13, R45, 0x1, P0 ;  /* 0x0000002d0d197211 */ /* 0x000fe200000f0eff */
[----:B------:R1:W-:Y:S01]  /*18d0*/  STL.64 [R1+0xb0], R20 ;  /* 0x0000b01401007387 */ /* 0x0003e20000100a00 */
[----:B------:R-:W-:-:S03]  /*18e0*/  LEA R9, R47, R8, 0x2 ;  /* 0x000000082f097211 */ /* 0x000fc600078e10ff */
[----:B------:R2:W-:Y:S02]  /*18f0*/  STL.64 [R1+0xa8], R24 ;  /* 0x0000a81801007387 */ /* 0x0005e40000100a00 */
[----:B------:R-:W-:Y:S01]  /*1900*/  IMAD R10, R47, 0x4, R9 ;  /* 0x000000042f0a7824 */ /* 0x000fe200078e0209 */
[----:B0-----:R-:W-:-:S04]  /*1910*/  LEA R22, P1, R14, R247, 0x1 ;  /* 0x000000f70e167211 */ /* 0x001fc800078208ff */
[----:B------:R-:W-:Y:S02]  /*1920*/  LEA R12, R47, R10, 0x2 ;  /* 0x0000000a2f0c7211 */ /* 0x000fe400078e10ff */
[C---:B-1----:R-:W-:Y:S02]  /*1930*/  LEA R20, P2, R15.reuse, R247, 0x1 ;  /* 0x000000f70f147211 */ /* 0x042fe400078408ff */
[-C--:B------:R-:W-:Y:S02]  /*1940*/  LEA.HI.X.SX32 R23, R14, R45.reuse, 0x1, P1 ;  /* 0x0000002d0e177211 */ /* 0x080fe400008f0eff */
[----:B------:R-:W-:Y:S02]  /*1950*/  LEA.HI.X.SX32 R21, R15, R45, 0x1, P2 ;  /* 0x0000002d0f157211 */ /* 0x000fe400010f0eff */
[----:B--2---:R-:W-:Y:S01]  /*1960*/  LEA R24, P0, R16, R247, 0x1 ;  /* 0x000000f710187211 */ /* 0x004fe200078008ff */
[----:B------:R0:W-:Y:S01]  /*1970*/  STL.64 [R1+0xa0], R22 ;  /* 0x0000a01601007387 */ /* 0x0001e20000100a00 */
[----:B------:R-:W-:-:S02]  /*1980*/  LEA R13, R47, R12, 0x2 ;  /* 0x0000000c2f0d7211 */ /* 0x000fc400078e10ff */
[----:B------:R-:W-:Y:S01]  /*1990*/  LEA.HI.X.SX32 R25, R16, R45, 0x1, P0 ;  /* 0x0000002d10197211 */ /* 0x000fe200000f0eff */
[----:B------:R1:W-:Y:S02]  /*19a0*/  STL.64 [R1+0x98], R20 ;  /* 0x0000981401007387 */ /* 0x0003e40000100a00 */
[----:B------:R-:W-:Y:S02]  /*19b0*/  IMAD R14, R47, 0x4, R13 ;  /* 0x000000042f0e7824 */ /* 0x000fe400078e020d */
[----:B------:R-:W-:Y:S01]  /*19c0*/  STL.64 [R1+0x90], R24 ;  /* 0x0000901801007387 */ /* 0x000fe20000100a00 */
[CC--:B0-----:R-:W-:Y:S02]  /*19d0*/  LEA R22, P1, R17.reuse, R247.reuse, 0x1 ;  /* 0x000000f711167211 */ /* 0x0c1fe400078208ff */
[----:B-1----:R-:W-:Y:S02]  /*19e0*/  LEA R20, P2, R18, R247, 0x1 ;  /* 0x000000f712147211 */ /* 0x002fe400078408ff */
[----:B------:R-:W-:-:S02]  /*19f0*/  LEA.HI.X.SX32 R23, R17, R45, 0x1, P1 ;  /* 0x0000002d11177211 */ /* 0x000fc400008f0eff */
[----:B------:R-:W-:Y:S02]  /*1a00*/  LEA.HI.X.SX32 R21, R18, R45, 0x1, P2 ;  /* 0x0000002d12157211 */ /* 0x000fe400010f0eff */
[C---:B------:R-:W-:Y:S01]  /*1a10*/  LEA R16, P2, R2.reuse, R247, 0x1 ;  /* 0x000000f702107211 */ /* 0x040fe200078408ff */
[----:B------:R0:W-:Y:S03]  /*1a20*/  STL.64 [R1+0x88], R22 ;  /* 0x0000881601007387 */ /* 0x0001e60000100a00 */
[----:B------:R-:W-:Y:S01]  /*1a30*/  LEA.HI.X.SX32 R17, R2, R45, 0x1, P2 ;  /* 0x0000002d02117211 */ /* 0x000fe200010f0eff */
[----:B------:R1:W-:Y:S01]  /*1a40*/  STL.64 [R1+0x80], R20 ;  /* 0x0000801401007387 */ /* 0x0003e20000100a00 */
[----:B------:R-:W-:Y:S02]  /*1a50*/  LEA R2, R47, R14, 0x2 ;  /* 0x0000000e2f027211 */ /* 0x000fe400078e10ff */
[----:B0-----:R-:W-:-:S02]  /*1a60*/  LEA R22, P0, R19, R247, 0x1 ;  /* 0x000000f713167211 */ /* 0x001fc400078008ff */
[C---:B-1----:R-:W-:Y:S02]  /*1a70*/  LEA R20, P1, R4.reuse, R247, 0x1 ;  /* 0x000000f704147211 */ /* 0x042fe400078208ff */
[-C--:B------:R-:W-:Y:S02]  /*1a80*/  LEA.HI.X.SX32 R23, R19, R45.reuse, 0x1, P0 ;  /* 0x0000002d13177211 */ /* 0x080fe400000f0eff */
[----:B------:R-:W-:Y:S02]  /*1a90*/  LEA.HI.X.SX32 R21, R4, R45, 0x1, P1 ;  /* 0x0000002d04157211 */ /* 0x000fe400008f0eff */
[C---:B------:R-:W-:Y:S01]  /*1aa0*/  LEA R18, P1, R8.reuse, R247, 0x1 ;  /* 0x000000f708127211 */ /* 0x040fe200078208ff */
[----:B------:R-:W-:Y:S01]  /*1ab0*/  STL.64 [R1+0x78], R22 ;  /* 0x0000781601007387 */ /* 0x000fe20000100a00 */
[----:B------:R-:W-:Y:S02]  /*1ac0*/  LEA R4, R47, R2, 0x2 ;  /* 0x000000022f047211 */ /* 0x000fe400078e10ff */
[----:B------:R-:W-:Y:S01]  /*1ad0*/  LEA.HI.X.SX32 R19, R8, R45, 0x1, P1 ;  /* 0x0000002d08137211 */ /* 0x000fe200008f0eff */
[----:B------:R0:W-:Y:S04]  /*1ae0*/  STL.64 [R1+0x70], R20 ;  /* 0x0000701401007387 */ /* 0x0001e80000100a00 */
[----:B------:R1:W-:Y:S01]  /*1af0*/  STL.64 [R1+0x68], R16 ;  /* 0x0000681001007387 */ /* 0x0003e20000100a00 */
[----:B0-----:R-:W-:-:S02]  /*1b00*/  LEA R20, P0, R3, R247, 0x1 ;  /* 0x000000f703147211 */ /* 0x001fc400078008ff */
[----:B-1----:R-:W-:Y:S02]  /*1b10*/  LEA R16, P2, R9, R247, 0x1 ;  /* 0x000000f709107211 */ /* 0x002fe400078408ff */
[-C--:B------:R-:W-:Y:S01]  /*1b20*/  LEA.HI.X.SX32 R21, R3, R45.reuse, 0x1, P0 ;  /* 0x0000002d03157211 */ /* 0x080fe200000f0eff */
[----:B------:R-:W-:Y:S01]  /*1b30*/  IMAD R3, R47, 0x4, R4 ;  /* 0x000000042f037824 */ /* 0x000fe200078e0204 */
[----:B------:R-:W-:-:S03]  /*1b40*/  LEA.HI.X.SX32 R17, R9, R45, 0x1, P2 ;  /* 0x0000002d09117211 */ /* 0x000fc600010f0eff */
[----:B------:R0:W-:Y:S01]  /*1b50*/  STL.64 [R1+0x60], R20 ;  /* 0x0000601401007387 */ /* 0x0001e20000100a00 */
[----:B------:R-:W-:-:S03]  /*1b60*/  LEA R8, R47, R3, 0x2 ;  /* 0x000000032f087211 */ /* 0x000fc600078e10ff */
[----:B------:R1:W-:Y:S01]  /*1b70*/  STL.64 [R1+0x58], R18 ;  /* 0x0000581201007387 */ /* 0x0003e20000100a00 */
[----:B------:R-:W-:-:S03]  /*1b80*/  LEA R9, R47, R8, 0x2 ;  /* 0x000000082f097211 */ /* 0x000fc600078e10ff */
[----:B------:R2:W-:Y:S01]  /*1b90*/  STL.64 [R1+0x50], R16 ;  /* 0x0000501001007387 */ /* 0x0005e20000100a00 */
[-C--:B0-----:R-:W-:Y:S02]  /*1ba0*/  LEA R20, P0, R10, R247.reuse, 0x1 ;  /* 0x000000f70a147211 */ /* 0x081fe400078008ff */
[----:B-1----:R-:W-:Y:S02]  /*1bb0*/  LEA R18, P1, R12, R247, 0x1 ;  /* 0x000000f70c127211 */ /* 0x002fe400078208ff */
[----:B------:R-:W-:Y:S01]  /*1bc0*/  LEA.HI.X.SX32 R21, R10, R45, 0x1, P0 ;  /* 0x0000002d0a157211 */ /* 0x000fe200000f0eff */
[----:B------:R-:W-:Y:S01]  /*1bd0*/  IMAD R10, R47, 0x4, R9 ;  /* 0x000000042f0a7824 */ /* 0x000fe200078e0209 */
[C---:B--2---:R-:W-:Y:S02]  /*1be0*/  LEA R16, P2, R13.reuse, R247, 0x1 ;  /* 0x000000f70d107211 */ /* 0x044fe400078408ff */
[-C--:B------:R-:W-:Y:S01]  /*1bf0*/  LEA.HI.X.SX32 R19, R12, R45.reuse, 0x1, P1 ;  /* 0x0000002d0c137211 */ /* 0x080fe200008f0eff */
[----:B------:R0:W-:Y:S01]  /*1c00*/  STL.64 [R1+0x48], R20 ;  /* 0x0000481401007387 */ /* 0x0001e20000100a00 */
[----:B------:R-:W-:-:S03]  /*1c10*/  LEA.HI.X.SX32 R17, R13, R45, 0x1, P2 ;  /* 0x0000002d0d117211 */ /* 0x000fc600010f0eff */
[----:B------:R1:W-:Y:S04]  /*1c20*/  STL.64 [R1+0x40], R18 ;  /* 0x0000401201007387 */ /* 0x0003e80000100a00 */
[----:B------:R2:W-:Y:S01]  /*1c30*/  STL.64 [R1+0x38], R16 ;  /* 0x0000381001007387 */ /* 0x0005e20000100a00 */
[----:B0-----:R-:W-:-:S04]  /*1c40*/  LEA R20, P0, R14, R247, 0x1 ;  /* 0x000000f70e147211 */ /* 0x001fc800078008ff */
[----:B------:R-:W-:Y:S02]  /*1c50*/  LEA.HI.X.SX32 R21, R14, R45, 0x1, P0 ;  /* 0x0000002d0e157211 */ /* 0x000fe400000f0eff */
[-C--:B-1----:R-:W-:Y:S02]  /*1c60*/  LEA R18, P1, R2, R247.reuse, 0x1 ;  /* 0x000000f702127211 */ /* 0x082fe400078208ff */
[----:B--2---:R-:W-:Y:S01]  /*1c70*/  LEA R16, P2, R4, R247, 0x1 ;  /* 0x000000f704107211 */ /* 0x004fe200078408ff */
[----:B------:R-:W-:Y:S01]  /*1c80*/  STL.64 [R1+0x30], R20 ;  /* 0x0000301401007387 */ /* 0x000fe20000100a00 */
[-C--:B------:R-:W-:Y:S02]  /*1c90*/  LEA.HI.X.SX32 R19, R2, R45.reuse, 0x1, P1 ;  /* 0x0000002d02137211 */ /* 0x080fe400008f0eff */
[----:B------:R-:W-:Y:S02]  /*1ca0*/  LEA.HI.X.SX32 R17, R4, R45, 0x1, P2 ;  /* 0x0000002d04117211 */ /* 0x000fe400010f0eff */
[----:B------:R-:W-:-:S02]  /*1cb0*/  LEA R12, P2, R9, R247, 0x1 ;  /* 0x000000f7090c7211 */ /* 0x000fc400078408ff */
[----:B------:R-:W-:Y:S01]  /*1cc0*/  LEA R2, R47, R10, 0x2 ;  /* 0x0000000a2f027211 */ /* 0x000fe200078e10ff */
[----:B------:R0:W-:Y:S01]  /*1cd0*/  STL.64 [R1+0x20], R16 ;  /* 0x0000201001007387 */ /* 0x0001e20000100a00 */
[----:B------:R-:W-:Y:S02]  /*1ce0*/  LEA.HI.X.SX32 R13, R9, R45, 0x1, P2 ;  /* 0x0000002d090d7211 */ /* 0x000fe400010f0eff */
[----:B------:R-:W-:Y:S01]  /*1cf0*/  LEA R4, R47, R2, 0x2 ;  /* 0x000000022f047211 */ /* 0x000fe200078e10ff */
[----:B------:R-:W-:Y:S01]  /*1d00*/  STL.64 [R1+0x28], R18 ;  /* 0x0000281201007387 */ /* 0x000fe20000100a00 */
[-C--:B------:R-:W-:Y:S02]  /*1d10*/  LEA R14, P1, R8, R247.reuse, 0x1 ;  /* 0x000000f7080e7211 */ /* 0x080fe400078208ff */
[----:B------:R-:W-:Y:S02]  /*1d20*/  LEA R248, P2, R4, R247, 0x1 ;  /* 0x000000f704f87211 */ /* 0x000fe400078408ff */
[----:B------:R-:W-:Y:S01]  /*1d30*/  LEA.HI.X.SX32 R15, R8, R45, 0x1, P1 ;  /* 0x0000002d080f7211 */ /* 0x000fe200008f0eff */
[----:B------:R-:W-:Y:S01]  /*1d40*/  IMAD.MOV.U32 R8, RZ, RZ, RZ ;  /* 0x000000ffff087224 */ /* 0x000fe200078e00ff */
[----:B------:R-:W-:-:S02]  /*1d50*/  LEA R250, P1, R2, R247, 0x1 ;  /* 0x000000f702fa7211 */ /* 0x000fc400078208ff */
[C---:B0-----:R-:W-:Y:S02]  /*1d60*/  LEA R16, P0, R3.reuse, R247, 0x1 ;  /* 0x000000f703107211 */ /* 0x041fe400078008ff */
[-C--:B------:R-:W-:Y:S02]  /*1d70*/  LEA.HI.X.SX32 R251, R2, R45.reuse, 0x1, P1 ;  /* 0x0000002d02fb7211 */ /* 0x080fe400008f0eff */
[-C--:B------:R-:W-:Y:S01]  /*1d80*/  LEA.HI.X.SX32 R17, R3, R45.reuse, 0x1, P0 ;  /* 0x0000002d03117211 */ /* 0x080fe200000f0eff */
[----:B------:R-:W-:Y:S01]  /*1d90*/  IMAD R3, R47, 0x4, R4 ;  /* 0x000000042f037824 */ /* 0x000fe200078e0204 */
[----:B------:R-:W-:Y:S02]  /*1da0*/  LEA.HI.X.SX32 R249, R4, R45, 0x1, P2 ;  /* 0x0000002d04f97211 */ /* 0x000fe400010f0eff */
[----:B------:R-:W-:Y:S01]  /*1db0*/  MOV R4, 0x3f800000 ;  /* 0x3f80000000047802 */ /* 0x000fe20000000f00 */
[----:B------:R-:W-:Y:S01]  /*1dc0*/  STL.64 [R1+0x18], R16 ;  /* 0x0000181001007387 */ /* 0x000fe20000100a00 */
[----:B------:R-:W-:-:S03]  /*1dd0*/  LEA R246, P3, R3, R247, 0x1 ;  /* 0x000000f703f67211 */ /* 0x000fc600078608ff */
[----:B------:R0:W-:Y:S04]  /*1de0*/  STL.64 [R1+0x8], R12 ;  /* 0x0000080c01007387 */ /* 0x0001e80000100a00 */
[----:B------:R1:W-:Y:S01]  /*1df0*/  STL.64 [R1+0x10], R14 ;  /* 0x0000100e01007387 */ /* 0x0003e20000100a00 */
[C---:B0-----:R-:W-:Y:S02]  /*1e00*/  LEA R12, P0, R10.reuse, R247, 0x1 ;  /* 0x000000f70a0c7211 */ /* 0x041fe400078008ff */
[-C--:B------:R-:W-:Y:S02]  /*1e10*/  LEA.HI.X.SX32 R247, R3, R45.reuse, 0x1, P3 ;  /* 0x0000002d03f77211 */ /* 0x080fe400018f0eff */
[----:B------:R-:W-:Y:S01]  /*1e20*/  LEA.HI.X.SX32 R13, R10, R45, 0x1, P0 ;  /* 0x0000002d0a0d7211 */ /* 0x000fe200000f0eff */
[----:B------:R-:W-:Y:S01]  /*1e30*/  IMAD R10, R7, 0x90, RZ ;  /* 0x00000090070a7824 */ /* 0x000fe200078e02ff */
[----:B-1----:R-:W-:Y:S01]  /*1e40*/  MOV R14, 0xff800000 ;  /* 0xff800000000e7802 */ /* 0x002fe20000000f00 */
[----:B------:R-:W-:Y:S01]  /*1e50*/  CS2R R2, SRZ ;  /* 0x0000000000027805 */ /* 0x000fe2000001ff00 */
[----:B------:R-:W-:Y:S01]  /*1e60*/  LOP3.LUT R15, R5, 0x40, RZ, 0x3c, !PT ;  /* 0x00000040050f7812 */ /* 0x000fe200078e3cff */
[----:B------:R0:W-:Y:S01]  /*1e70*/  STL.64 [R1], R12 ;  /* 0x0000000c01007387 */ /* 0x0001e20000100a00 */
[----:B------:R-:W-:-:S02]  /*1e80*/  LOP3.LUT R10, R10, 0x30, R46, 0x78, !PT ;  /* 0x000000300a0a7812 */ /* 0x000fc400078e782e */
[----:B------:R-:W-:Y:S02]  /*1e90*/  LOP3.LUT R7, R11, 0x40, RZ, 0x3c, !PT ;  /* 0x000000400b077812 */ /* 0x000fe400078e3cff */
[----:B------:R-:W-:Y:S02]  /*1ea0*/  LOP3.LUT R9, R10, 0x40, RZ, 0x3c, !PT ;  /* 0x000000400a097812 */ /* 0x000fe400078e3cff */
[----:B0-----:R-:W-:Y:S02]  /*1eb0*/  MOV R12, 0xff800000 ;  /* 0xff800000000c7802 */ /* 0x001fe40000000f00 */
[----:B------:R-:W-:Y:S02]  /*1ec0*/  MOV R13, 0x3f800000 ;  /* 0x3f800000000d7802 */ /* 0x000fe40000000f00 */
.L_x_2:
[----:B------:R-:W2:Y:S04]  /*1ed0*/  LDL.64 R50, [R1+0xb0] ;  /* 0x0000b00001327983 */ /* 0x000ea80000100a00 */
[----:B------:R-:W3:Y:S04]  /*1ee0*/  LDL.64 R24, [R1+0xc8] ;  /* 0x0000c80001187983 */ /* 0x000ee80000100a00 */
[----:B------:R-:W4:Y:S04]  /*1ef0*/  LDL.64 R26, [R1+0xb8] ;  /* 0x0000b800011a7983 */ /* 0x000f280000100a00 */
[----:B------:R-:W5:Y:S04]  /*1f00*/  LDL.64 R22, [R1+0xd8] ;  /* 0x0000d80001167983 */ /* 0x000f680000100a00 */
        /* <DEDUP_REMOVED lines=14> */
[----:B------:R-:W5:Y:S04]  /*1ff0*/  LDL.64 R106, [R1] ;  /* 0x00000000016a7983 */ /* 0x000f680000100a00 */
[----:B------:R-:W5:Y:S04]  /*2000*/  LDL.64 R96, [R1+0x40] ;  /* 0x0000400001607983 */ /* 0x000f680000100a00 */
[----:B------:R-:W5:Y:S04]  /*2010*/  LDL.64 R90, [R1+0x30] ;  /* 0x00003000015a7983 */ /* 0x000f680000100a00 */
[----:B------:R-:W5:Y:S04]  /*2020*/  LDL.64 R98, [R1+0x58] ;  /* 0x0000580001627983 */ /* 0x000f680000100a00 */
[----:B------:R-:W5:Y:S04]  /*2030*/  LDL.64 R104, [R1+0x28] ;  /* 0x0000280001687983 */ /* 0x000f680000100a00 */
[----:B------:R-:W5:Y:S04]  /*2040*/  LDL.64 R102, [R1+0x18] ;  /* 0x0000180001667983 */ /* 0x000f680000100a00 */
[----:B------:R-:W5:Y:S01]  /*2050*/  LDL.64 R100, [R1+0x8] ;  /* 0x0000080001647983 */ /* 0x000f620000100a00 */
[----:B--2---:R-:W-:-:S03]  /*2060*/  IMAD.WIDE R78, R8, 0x2, R50 ;  /* 0x00000002084e7825 */ /* 0x004fc600078e0232 */
[----:B------:R-:W2:Y:S01]  /*2070*/  LDL.64 R50, [R1+0x70] ;  /* 0x0000700001327983 */ /* 0x000ea20000100a00 */
[----:B---3--:R-:W-:-:S03]  /*2080*/  IMAD.WIDE R24, R8, 0x2, R24 ;  /* 0x0000000208187825 */ /* 0x008fc600078e0218 */
[----:B------:R0:W3:Y:S01]  /*2090*/  LDG.E.U16 R78, [R78.64] ;  /* 0x000000044e4e7981 */ /* 0x0000e2000c1e1500 */
[----:B----4-:R-:W-:-:S03]  /*20a0*/  IMAD.WIDE R26, R8, 0x2, R26 ;  /* 0x00000002081a7825 */ /* 0x010fc600078e021a */
[----:B------:R1:W4:Y:S01]  /*20b0*/  LDG.E.U16 R9, [R24.64] ;  /* 0x0000000418097981 */ /* 0x000322000c1e1500 */
[----:B-----5:R-:W-:-:S03]  /*20c0*/  IMAD.WIDE R22, R8, 0x2, R22 ;  /* 0x0000000208167825 */ /* 0x020fc600078e0216 */
[----:B------:R5:W3:Y:S04]  /*20d0*/  LDG.E.U16 R15, [R26.64] ;  /* 0x000000041a0f7981 */ /* 0x000ae8000c1e1500 */
[----:B------:R0:W3:Y:S04]  /*20e0*/  LDG.E.U16 R7, [R22.64] ;  /* 0x0000000416077981 */ /* 0x0000e8000c1e1500 */
[----:B-1----:R-:W3:Y:S04]  /*20f0*/  LDL.64 R24, [R1+0x50] ;  /* 0x0000500001187983 */ /* 0x002ee80000100a00 */
[----:B-----5:R-:W5:Y:S01]  /*2100*/  LDL.64 R26, [R1+0x48] ;  /* 0x00004800011a7983 */ /* 0x020f620000100a00 */
[----:B0-----:R-:W-:-:S04]  /*2110*/  IMAD.WIDE R22, R8, 0x2, R82 ;  /* 0x0000000208167825 */ /* 0x001fc800078e0252 */
[C---:B------:R-:W-:Y:S02]  /*2120*/  IMAD.WIDE R82, R8.reuse, 0x2, R76 ;  /* 0x0000000208527825 */ /* 0x040fe400078e024c */
[----:B------:R-:W4:Y:S02]  /*2130*/  LDL.64 R76, [R1+0x38] ;  /* 0x00003800014c7983 */ /* 0x000f240000100a00 */
[C---:B------:R-:W-:Y:S02]  /*2140*/  IMAD.WIDE R80, R8.reuse, 0x2, R80 ;  /* 0x0000000208507825 */ /* 0x040fe400078e0250 */
[----:B------:R0:W4:Y:S02]  /*2150*/  LDG.E.U16 R82, [R82.64] ;  /* 0x0000000452527981 */ /* 0x000124000c1e1500 */
[C---:B------:R-:W-:Y:S02]  /*2160*/  IMAD.WIDE R18, R8.reuse, 0x2, R18 ;  /* 0x0000000208127825 */ /* 0x040fe400078e0212 */
[----:B------:R1:W4:Y:S02]  /*2170*/  LDG.E.U16 R80, [R80.64] ;  /* 0x0000000450507981 */ /* 0x000324000c1e1500 */
[----:B------:R-:W-:-:S02]  /*2180*/  IMAD.WIDE R20, R8, 0x2, R20 ;  /* 0x0000000208147825 */ /* 0x000fc400078e0214 */
[----:B------:R0:W4:Y:S02]  /*2190*/  LDG.E.U16 R18, [R18.64] ;  /* 0x0000000412127981 */ /* 0x000124000c1e1500 */
[C---:B------:R-:W-:Y:S02]  /*21a0*/  IMAD.WIDE R48, R8.reuse, 0x2, R48 ;  /* 0x0000000208307825 */ /* 0x040fe400078e0230 */
[----:B------:R0:W4:Y:S02]  /*21b0*/  LDG.E.U16 R20, [R20.64] ;  /* 0x0000000414147981 */ /* 0x000124000c1e1500 */
[C---:B------:R-:W-:Y:S02]  /*21c0*/  IMAD.WIDE R68, R8.reuse, 0x2, R68 ;  /* 0x0000000208447825 */ /* 0x040fe400078e0244 */
[----:B------:R0:W4:Y:S02]  /*21d0*/  LDG.E.U16 R79, [R48.64] ;  /* 0x00000004304f7981 */ /* 0x000124000c1e1500 */
[----:B------:R-:W-:-:S02]  /*21e0*/  IMAD.WIDE R70, R8, 0x2, R70 ;  /* 0x0000000208467825 */ /* 0x000fc400078e0246 */
[----:B-1----:R1:W4:Y:S02]  /*21f0*/  LDG.E.U16 R81, [R68.64] ;  /* 0x0000000444517981 */ /* 0x002324000c1e1500 */
[C---:B------:R-:W-:Y:S02]  /*2200*/  IMAD.WIDE R44, R8.reuse, 0x2, R44 ;  /* 0x00000002082c7825 */ /* 0x040fe400078e022c */
[----:B------:R1:W4:Y:S02]  /*2210*/  LDG.E.U16 R88, [R70.64] ;  /* 0x0000000446587981 */ /* 0x000324000c1e1500 */
[C---:B------:R-:W-:Y:S02]  /*2220*/  IMAD.WIDE R46, R8.reuse, 0x2, R46 ;  /* 0x00000002082e7825 */ /* 0x040fe400078e022e */
[----:B0-----:R0:W4:Y:S02]  /*2230*/  LDG.E.U16 R19, [R44.64] ;  /* 0x000000042c137981 */ /* 0x001124000c1e1500 */
[----:B------:R-:W-:-:S02]  /*2240*/  IMAD.WIDE R16, R8, 0x2, R16 ;  /* 0x0000000208107825 */ /* 0x000fc400078e0210 */
[----:B------:R0:W4:Y:S02]  /*2250*/  LDG.E.U16 R21, [R46.64] ;  /* 0x000000042e157981 */ /* 0x000124000c1e1500 */
[C---:B------:R-:W-:Y:S02]  /*2260*/  IMAD.WIDE R84, R8.reuse, 0x2, R84 ;  /* 0x0000000208547825 */ /* 0x040fe400078e0254 */
[----:B------:R0:W4:Y:S02]  /*2270*/  LDG.E.U16 R16, [R16.64] ;  /* 0x0000000410107981 */ /* 0x000124000c1e1500 */
[C---:B------:R-:W-:Y:S02]  /*2280*/  IMAD.WIDE R48, R8.reuse, 0x2, R110 ;  /* 0x0000000208307825 */ /* 0x040fe400078e026e */
[----:B------:R2:W4:Y:S02]  /*2290*/  LDG.E.U16 R84, [R84.64] ;  /* 0x0000000454547981 */ /* 0x000524000c1e1500 */
[----:B-1----:R-:W-:-:S02]  /*22a0*/  IMAD.WIDE R68, R8, 0x2, R106 ;  /* 0x0000000208447825 */ /* 0x002fc400078e026a */
[----:B------:R-:W4:Y:S02]  /*22b0*/  LDG.E.U16 R48, [R48.64] ;  /* 0x0000000430307981 */ /* 0x000f24000c1e1500 */
[C---:B------:R-:W-:Y:S02]  /*22c0*/  IMAD.WIDE R70, R8.reuse, 0x2, R248 ;  /* 0x0000000208467825 */ /* 0x040fe400078e02f8 */
[----:B0-----:R0:W4:Y:S02]  /*22d0*/  LDG.E.U16 R17, [R22.64] ;  /* 0x0000000416117981 */ /* 0x001124000c1e1500 */
[C---:B------:R-:W-:Y:S02]  /*22e0*/  IMAD.WIDE R44, R8.reuse, 0x2, R96 ;  /* 0x00000002082c7825 */ /* 0x040fe400078e0260 */
[----:B------:R1:W4:Y:S02]  /*22f0*/  LDG.E.U16 R68, [R68.64] ;  /* 0x0000000444447981 */ /* 0x000324000c1e1500 */
[----:B------:R-:W-:-:S02]  /*2300*/  IMAD.WIDE R46, R8, 0x2, R90 ;  /* 0x00000002082e7825 */ /* 0x000fc400078e025a */
[----:B------:R1:W4:Y:S02]  /*2310*/  LDG.E.U16 R96, [R44.64] ;  /* 0x000000042c607981 */ /* 0x000324000c1e1500 */
[C---:B0-----:R-:W-:Y:S02]  /*2320*/  IMAD.WIDE R22, R8.reuse, 0x2, R98 ;  /* 0x0000000208167825 */ /* 0x041fe400078e0262 */
[----:B------:R0:W4:Y:S04]  /*2330*/  LDG.E.U16 R98, [R46.64] ;  /* 0x000000042e627981 */ /* 0x000128000c1e1500 */
[----:B------:R-:W4:Y:S04]  /*2340*/  LDG.E.U16 R70, [R70.64] ;  /* 0x0000000446467981 */ /* 0x000f28000c1e1500 */
[----:B------:R0:W4:Y:S01]  /*2350*/  LDG.E.U16 R83, [R22.64] ;  /* 0x0000000416537981 */ /* 0x000122000c1e1500 */
[----:B-1----:R-:W-:-:S04]  /*2360*/  IMAD.WIDE R44, R8, 0x2, R250 ;  /* 0x00000002082c7825 */ /* 0x002fc800078e02fa */
[C---:B0-----:R-:W-:Y:S01]  /*2370*/  IMAD.WIDE R46, R8.reuse, 0x2, R246 ;  /* 0x00000002082e7825 */ /* 0x041fe200078e02f6 */
[----:B------:R-:W4:Y:S03]  /*2380*/  LDG.E.U16 R69, [R44.64] ;  /* 0x000000042c457981 */ /* 0x000f26000c1e1500 */
[C---:B------:R-:W-:Y:S01]  /*2390*/  IMAD.WIDE R22, R8.reuse, 0x2, R104 ;  /* 0x0000000208167825 */ /* 0x040fe200078e0268 */
[----:B------:R-:W4:Y:S05]  /*23a0*/  LDG.E.U16 R87, [R46.64] ;  /* 0x000000042e577981 */ /* 0x000f2a000c1e1500 */
[----:B------:R-:W4:Y:S01]  /*23b0*/  LDG.E.U16 R22, [R22.64] ;  /* 0x0000000416167981 */ /* 0x000f22000c1e1500 */
[----:B--2---:R-:W-:-:S05]  /*23c0*/  IMAD.WIDE R50, R8, 0x2, R50 ;  /* 0x0000000208327825 */ /* 0x004fca00078e0232 */
[----:B------:R0:W2:Y:S02]  /*23d0*/  LDG.E.U16 R86, [R50.64] ;  /* 0x0000000432567981 */ /* 0x0000a4000c1e1500 */
[----:B0-----:R-:W-:-:S04]  /*23e0*/  IMAD.WIDE R50, R8, 0x2, R108 ;  /* 0x0000000208327825 */ /* 0x001fc800078e026c */
[C---:B---3--:R-:W-:Y:S02]  /*23f0*/  IMAD.WIDE R24, R8.reuse, 0x2, R24 ;  /* 0x0000000208187825 */ /* 0x048fe400078e0218 */
[----:B------:R-:W3:Y:S04]  /*2400*/  LDG.E.U16 R50, [R50.64] ;  /* 0x0000000432327981 */ /* 0x000ee8000c1e1500 */
[----:B------:R0:W3:Y:S01]  /*2410*/  LDG.E.U16 R90, [R24.64] ;  /* 0x00000004185a7981 */ /* 0x0000e2000c1e1500 */
[----:B-----5:R-:W-:-:S05]  /*2420*/  IMAD.WIDE R26, R8, 0x2, R26 ;  /* 0x00000002081a7825 */ /* 0x020fca00078e021a */
[----:B------:R1:W5:Y:S01]  /*2430*/  LDG.E.U16 R85, [R26.64] ;  /* 0x000000041a557981 */ /* 0x000362000c1e1500 */
[----:B----4-:R-:W-:-:S04]  /*2440*/  IMAD.WIDE R76, R8, 0x2, R76 ;  /* 0x00000002084c7825 */ /* 0x010fc800078e024c */
[C---:B0-----:R-:W-:Y:S02]  /*2450*/  IMAD.WIDE R24, R8.reuse, 0x2, R102 ;  /* 0x0000000208187825 */ /* 0x041fe400078e0266 */
[----:B------:R-:W4:Y:S02]  /*2460*/  LDG.E.U16 R76, [R76.64] ;  /* 0x000000044c4c7981 */ /* 0x000f24000c1e1500 */
[----:B-1----:R-:W-:Y:S02]  /*2470*/  IMAD.WIDE R26, R8, 0x2, R100 ;  /* 0x00000002081a7825 */ /* 0x002fe400078e0264 */
[----:B------:R-:W4:Y:S04]  /*2480*/  LDG.E.U16 R24, [R24.64] ;  /* 0x0000000418187981 */ /* 0x000f28000c1e1500 */
[----:B------:R-:W4:Y:S04]  /*2490*/  LDG.E.U16 R26, [R26.64] ;  /* 0x000000041a1a7981 */ /* 0x000f28000c1e1500 */
[----:B------:R-:W-:Y:S01]  /*24a0*/  BAR.SYNC.DEFER_BLOCKING 0x0 ;  /* 0x0000000000007b1d */ /* 0x000fe20000010000 */
[----:B------:R-:W-:-:S05]  /*24b0*/  LOP3.LUT R89, R5, 0x40, RZ, 0x3c, !PT ;  /* 0x0000004005597812 */ /* 0x000fca00078e3cff */
        /* <DEDUP_REMOVED lines=13> */
[----:B--2---:R-:W-:Y:S04]  /*2590*/  STS.U16 [R5+0x5c00], R86 ;  /* 0x005c005605007388 */ /* 0x004fe80000000400 */
[----:B---3--:R-:W-:Y:S04]  /*25a0*/  STS.U16 [R5+0x7400], R50 ;  /* 0x0074003205007388 */ /* 0x008fe80000000400 */
        /* <DEDUP_REMOVED lines=10> */
[----:B-----5:R-:W-:Y:S04]  /*2650*/  STS.U16 [R89+0x6600], R85 ;  /* 0x0066005559007388 */ /* 0x020fe80000000400 */
[----:B----4-:R-:W-:Y:S04]  /*2660*/  STS.U16 [R89+0x6a00], R76 ;  /* 0x006a004c59007388 */ /* 0x010fe80000000400 */
[----:B------:R-:W-:Y:S04]  /*2670*/  STS.U16 [R89+0x6e00], R22 ;  /* 0x006e001659007388 */ /* 0x000fe80000000400 */
[----:B------:R-:W-:Y:S04]  /*2680*/  STS.U16 [R89+0x7200], R24 ;  /* 0x0072001859007388 */ /* 0x000fe80000000400 */
[----:B------:R-:W-:Y:S04]  /*2690*/  STS.U16 [R89+0x7600], R26 ;  /* 0x0076001a59007388 */ /* 0x000fe80000000400 */
[----:B------:R-:W-:Y:S04]  /*26a0*/  STS.U16 [R89+0x7a00], R69 ;  /* 0x007a004559007388 */ /* 0x000fe80000000400 */
[----:B------:R-:W-:Y:S04]  /*26b0*/  STS.U16 [R89+0x7e00], R87 ;  /* 0x007e005759007388 */ /* 0x000fe80000000400 */
[----:B------:R-:W-:Y:S06]  /*26c0*/  BAR.SYNC.DEFER_BLOCKING 0x0 ;  /* 0x0000000000007b1d */ /* 0x000fec0000010000 */
[----:B------:R-:W-:Y:S04]  /*26d0*/  LDSM.16.MT88.4 R196, [R6] ;  /* 0x0000000006c4783b */ /* 0x000fe80000004200 */
[----:B------:R-:W1:Y:S04]  /*26e0*/  LDSM.16.M88.4 R192, [R10+0x4400] ;  /* 0x004400000ac0783b */ /* 0x000e680000000200 */
[----:B------:R-:W2:Y:S04]  /*26f0*/  LDSM.16.M88.4 R44, [R10+0x4800] ;  /* 0x004800000a2c783b */ /* 0x000ea80000000200 */
[----:B------:R-:W3:Y:S04]  /*2700*/  LDSM.16.M88.4 R48, [R10+0x4000] ;  /* 0x004000000a30783b */ /* 0x000ee80000000200 */
[----:B------:R-:W4:Y:S04]  /*2710*/  LDSM.16.MT88.4 R20, [R6+0x1000] ;  /* 0x001000000614783b */ /* 0x000f280000004200 */
[----:B------:R-:W5:Y:S01]  /*2720*/  LDSM.16.M88.4 R148, [R10+0x6800] ;  /* 0x006800000a94783b */ /* 0x000f620000000200 */
[----:B0-----:R-:W-:-:S03]  /*2730*/  LOP3.LUT R7, R10, 0x40, RZ, 0x3c, !PT ;  /* 0x000000400a077812 */ /* 0x001fc600078e3cff */
[----:B------:R-:W0:Y:S04]  /*2740*/  LDSM.16.M88.4 R168, [R10+0x5c00] ;  /* 0x005c00000aa8783b */ /* 0x000e280000000200 */
[----:B------:R-:W0:Y:S04]  /*2750*/  LDSM.16.M88.4 R184, [R10+0x4c00] ;  /* 0x004c00000ab8783b */ /* 0x000e280000000200 */
[----:B------:R-:W0:Y:S04]  /*2760*/  LDSM.16.M88.4 R180, [R10+0x5000] ;  /* 0x005000000ab4783b */ /* 0x000e280000000200 */
[----:B------:R-:W0:Y:S04]  /*2770*/  LDSM.16.M88.4 R176, [R10+0x5400] ;  /* 0x005400000ab0783b */ /* 0x000e280000000200 */
[----:B------:R-:W0:Y:S01]  /*2780*/  LDSM.16.M88.4 R132, [R10+0x5800] ;  /* 0x005800000a84783b */ /* 0x000e220000000200 */
[C---:B-1----:R-:W-:Y:S03]  /*2790*/  HMMA.16816.F32.BF16 R68, R196.reuse, R192, RZ ;  /* 0x000000c0c444723c */ /* 0x042fe600000418ff */
[----:B------:R-:W1:Y:S04]  /*27a0*/  LDSM.16.M88.4 R124, [R10+0x6000] ;  /* 0x006000000a7c783b */ /* 0x000e680000000200 */
[----:B------:R-:W0:Y:S01]  /*27b0*/  LDSM.16.M88.4 R108, [R10+0x6400] ;  /* 0x006400000a6c783b */ /* 0x000e220000000200 */
[C---:B--2---:R-:W-:Y:S03]  /*27c0*/  HMMA.16816.F32.BF16 R188, R196.reuse, R44, RZ ;  /* 0x0000002cc4bc723c */ /* 0x044fe600000418ff */
[----:B------:R-:W2:Y:S04]  /*27d0*/  LDSM.16.M88.4 R144, [R10+0x6c00] ;  /* 0x006c00000a90783b */ /* 0x000ea80000000200 */
[----:B------:R-:W0:Y:S01]  /*27e0*/  LDSM.16.M88.4 R88, [R10+0x7000] ;  /* 0x007000000a58783b */ /* 0x000e220000000200 */
[----:B---3--:R-:W-:Y:S03]  /*27f0*/  HMMA.16816.F32.BF16 R76, R196, R48, RZ ;  /* 0x00000030c44c723c */ /* 0x008fe600000418ff */
[----:B------:R-:W3:Y:S04]  /*2800*/  LDSM.16.M88.4 R80, [R10+0x7400] ;  /* 0x007400000a50783b */ /* 0x000ee80000000200 */
[----:B------:R-:W0:Y:S01]  /*2810*/  LDSM.16.M88.4 R96, [R10+0x7800] ;  /* 0x007800000a60783b */ /* 0x000e220000000200 */
[C---:B----4-:R-:W-:Y:S03]  /*2820*/  HMMA.16816.F32.BF16 R192, R20.reuse, R194, R68 ;  /* 0x000000c214c0723c */ /* 0x050fe60000041844 */
[----:B------:R-:W4:Y:S04]  /*2830*/  LDSM.16.M88.4 R24, [R10+0x7c00] ;  /* 0x007c00000a18783b */ /* 0x000f280000000200 */
[----:B------:R-:W-:Y:S01]  /*2840*/  LDSM.16.MT88.4 R68, [R6+0x2000] ;  /* 0x002000000644783b */ /* 0x000fe20000004200 */
[----:B------:R-:W-:Y:S03]  /*2850*/  HMMA.16816.F32.BF16 R188, R20, R46, R188 ;  /* 0x0000002e14bc723c */ /* 0x000fe600000418bc */
[----:B------:R-:W1:Y:S04]  /*2860*/  LDSM.16.M88.4 R44, [R7+0x4000] ;  /* 0x00400000072c783b */ /* 0x000e680000000200 */
[----:B------:R-:W-:Y:S01]  /*2870*/  LDSM.16.M88.4 R172, [R7+0x5800] ;  /* 0x0058000007ac783b */ /* 0x000fe20000000200 */
[----:B-----5:R-:W-:Y:S08]  /*2880*/  HMMA.16816.F32.BF16 R104, R196, R148, RZ ;  /* 0x00000094c468723c */ /* 0x020ff000000418ff */
[C---:B------:R-:W-:Y:S11]  /*2890*/  HMMA.16816.F32.BF16 R48, R20.reuse, R50, R76 ;  /* 0x000000321430723c */ /* 0x040ff6000004184c */
[----:B------:R-:W-:Y:S05]  /*28a0*/  @!UPT UIADD3 URZ, URZ, URZ, URZ ;  /* 0x0000003f3f3ff290 */ /* 0x000fea000fffe03f */
[----:B------:R-:W-:Y:S01]  /*28b0*/  HMMA.16816.F32.BF16 R148, R20, R150, R104 ;  /* 0x000000961494723c */ /* 0x000fe20000041868 */
[----:B------:R-:W5:Y:S07]  /*28c0*/  LDSM.16.MT88.4 R104, [R6+0x3000] ;  /* 0x003000000668783b */ /* 0x000f6e0000004200 */
[C---:B0-----:R-:W-:Y:S08]  /*28d0*/  HMMA.16816.F32.BF16 R128, R196.reuse, R168, RZ ;  /* 0x000000a8c480723c */ /* 0x041ff000000418ff */
[C---:B------:R-:W-:Y:S08]  /*28e0*/  HMMA.16816.F32.BF16 R16, R196.reuse, R184, RZ ;  /* 0x000000b8c410723c */ /* 0x040ff000000418ff */
[C---:B------:R-:W-:Y:S08]  /*28f0*/  HMMA.16816.F32.BF16 R164, R196.reuse, R180, RZ ;  /* 0x000000b4c4a4723c */ /* 0x040ff000000418ff */
[C---:B------:R-:W-:Y:S08]  /*2900*/  HMMA.16816.F32.BF16 R140, R196.reuse, R176, RZ ;  /* 0x000000b0c48c723c */ /* 0x040ff000000418ff */
[C---:B------:R-:W-:Y:S08]  /*2910*/  HMMA.16816.F32.BF16 R120, R196.reuse, R132, RZ ;  /* 0x00000084c478723c */ /* 0x040ff000000418ff */
[C---:B-1----:R-:W-:Y:S08]  /*2920*/  HMMA.16816.F32.BF16 R84, R196.reuse, R124, RZ ;  /* 0x0000007cc454723c */ /* 0x042ff000000418ff */
[C---:B------:R-:W-:Y:S08]  /*2930*/  HMMA.16816.F32.BF16 R152, R196.reuse, R108, RZ ;  /* 0x0000006cc498723c */ /* 0x040ff000000418ff */
[C---:B--2---:R-:W-:Y:S08]  /*2940*/  HMMA.16816.F32.BF16 R100, R196.reuse, R144, RZ ;  /* 0x00000090c464723c */ /* 0x044ff000000418ff */
[C---:B------:R-:W-:Y:S08]  /*2950*/  HMMA.16816.F32.BF16 R116, R196.reuse, R88, RZ ;  /* 0x00000058c474723c */ /* 0x040ff000000418ff */
[C---:B---3--:R-:W-:Y:S08]  /*2960*/  HMMA.16816.F32.BF16 R112, R196.reuse, R80, RZ ;  /* 0x00000050c470723c */ /* 0x048ff000000418ff */
[C---:B------:R-:W-:Y:S08]  /*2970*/  HMMA.16816.F32.BF16 R76, R196.reuse, R96, RZ ;  /* 0x00000060c44c723c */ /* 0x040ff000000418ff */
[----:B----4-:R-:W-:Y:S08]  /*2980*/  HMMA.16816.F32.BF16 R196, R196, R24, RZ ;  /* 0x00000018c4c4723c */ /* 0x010ff000000418ff */
[----:B------:R-:W-:Y:S08]  /*2990*/  HMMA.16816.F32.BF16 R48, R68, R44, R48 ;  /* 0x0000002c4430723c */ /* 0x000ff00000041830 */
[C---:B------:R-:W-:Y:S01]  /*29a0*/  HMMA.16816.F32.BF16 R168, R20.reuse, R170, R128 ;  /* 0x000000aa14a8723c */ /* 0x040fe20000041880 */
[----:B------:R-:W0:Y:S07]  /*29b0*/  LDSM.16.M88.4 R128, [R7+0x7000] ;  /* 0x007000000780783b */ /* 0x000e2e0000000200 */
[C---:B------:R-:W-:Y:S01]  /*29c0*/  HMMA.16816.F32.BF16 R176, R20.reuse, R178, R140 ;  /* 0x000000b214b0723c */ /* 0x040fe2000004188c */
[----:B------:R-:W1:Y:S07]  /*29d0*/  LDSM.16.M88.4 R140, [R7+0x6c00] ;  /* 0x006c0000078c783b */ /* 0x000e6e0000000200 */
[C---:B------:R-:W-:Y:S01]  /*29e0*/  HMMA.16816.F32.BF16 R184, R20.reuse, R186, R16 ;  /* 0x000000ba14b8723c */ /* 0x040fe20000041810 */
[----:B------:R-:W2:Y:S07]  /*29f0*/  LDSM.16.M88.4 R16, [R7+0x4400] ;  /* 0x004400000710783b */ /* 0x000eae0000000200 */
[C---:B------:R-:W-:Y:S01]  /*2a00*/  HMMA.16816.F32.BF16 R180, R20.reuse, R182, R164 ;  /* 0x000000b614b4723c */ /* 0x040fe200000418a4 */
[----:B------:R-:W-:Y:S07]  /*2a10*/  LDSM.16.M88.4 R164, [R7+0x6000] ;  /* 0x0060000007a4783b */ /* 0x000fee0000000200 */
[C---:B------:R-:W-:Y:S01]  /*2a20*/  HMMA.16816.F32.BF16 R120, R20.reuse, R134, R120 ;  /* 0x000000861478723c */ /* 0x040fe20000041878 */
[----:B------:R-:W3:Y:S07]  /*2a30*/  LDSM.16.M88.4 R132, [R7+0x5000] ;  /* 0x005000000784783b */ /* 0x000eee0000000200 */
[C---:B------:R-:W-:Y:S01]  /*2a40*/  HMMA.16816.F32.BF16 R84, R20.reuse, R126, R84 ;  /* 0x0000007e1454723c */ /* 0x040fe20000041854 */
[----:B------:R-:W-:Y:S07]  /*2a50*/  LDSM.16.M88.4 R124, [R7+0x7800] ;  /* 0x00780000077c783b */ /* 0x000fee0000000200 */
        /* <DEDUP_REMOVED lines=10> */
[----:B------:R-:W-:Y:S01]  /*2b00*/  HMMA.16816.F32.BF16 R196, R20, R26, R196 ;  /* 0x0000001a14c4723c */ /* 0x000fe200000418c4 */
[----:B------:R-:W4:Y:S04]  /*2b10*/  LDSM.16.M88.4 R20, [R7+0x4800] ;  /* 0x004800000714783b */ /* 0x000f280000000200 */
[----:B------:R-:W4:Y:S03]  /*2b20*/  LDSM.16.M88.4 R24, [R7+0x4c00] ;  /* 0x004c00000718783b */ /* 0x000f260000000200 */
[----:B-----5:R-:W-:Y:S01]  /*2b30*/  HMMA.16816.F32.BF16 R44, R104, R46, R48 ;  /* 0x0000002e682c723c */ /* 0x020fe20000041830 */
[----:B------:R-:W5:Y:S07]  /*2b40*/  LDSM.16.M88.4 R48, [R7+0x7c00] ;  /* 0x007c00000730783b */ /* 0x000f6e0000000200 */
[C---:B0-----:R-:W-:Y:S08]  /*2b50*/  HMMA.16816.F32.BF16 R116, R68.reuse, R128, R116 ;  /* 0x000000804474723c */ /* 0x041ff00000041874 */
[C---:B-1----:R-:W-:Y:S08]  /*2b60*/  HMMA.16816.F32.BF16 R144, R68.reuse, R140, R144 ;  /* 0x0000008c4490723c */ /* 0x042ff00000041890 */
[C---:B--2---:R-:W-:Y:S08]  /*2b70*/  HMMA.16816.F32.BF16 R192, R68.reuse, R16, R192 ;  /* 0x0000001044c0723c */ /* 0x044ff000000418c0 */
[C---:B---3--:R-:W-:Y:S08]  /*2b80*/  HMMA.16816.F32.BF16 R180, R68.reuse, R132, R180 ;  /* 0x0000008444b4723c */ /* 0x048ff000000418b4 */
[C---:B----4-:R-:W-:Y:S08]  /*2b90*/  HMMA.16816.F32.BF16 R188, R68.reuse, R20, R188 ;  /* 0x0000001444bc723c */ /* 0x050ff000000418bc */
[C---:B------:R-:W-:Y:S08]  /*2ba0*/  HMMA.16816.F32.BF16 R184, R68.reuse, R24, R184 ;  /* 0x0000001844b8723c */ /* 0x040ff000000418b8 */
        /* <DEDUP_REMOVED lines=8> */
[----:B-----5:R-:W-:Y:S01]  /*2c30*/  HMMA.16816.F32.BF16 R68, R68, R48, R196 ;  /* 0x000000304444723c */ /* 0x020fe200000418c4 */
[----:B------:R-:W-:-:S04]  /*2c40*/  IMAD.WIDE R124, R2, 0x2, R238 ;  /* 0x00000002027c7825 */ /* 0x000fc800078e02ee */
[C---:B------:R-:W-:Y:S01]  /*2c50*/  IMAD.WIDE R88, R2.reuse, 0x2, R234 ;  /* 0x0000000202587825 */ /* 0x040fe200078e02ea */
[----:B------:R0:W2:Y:S03]  /*2c60*/  LDG.E.U16 R15, [R124.64] ;  /* 0x000000047c0f7981 */ /* 0x0000a6000c1e1500 */
[C---:B------:R-:W-:Y:S01]  /*2c70*/  IMAD.WIDE R48, R2.reuse, 0x2, R244 ;  /* 0x0000000202307825 */ /* 0x040fe200078e02f4 */
[----:B------:R-:W-:Y:S01]  /*2c80*/  HMMA.16816.F32.BF16 R128, R104, R130, R116 ;  /* 0x000000826880723c */ /* 0x000fe20000041874 */
[----:B------:R1:W3:Y:S04]  /*2c90*/  LDG.E.U16 R9, [R88.64] ;  /* 0x0000000458097981 */ /* 0x0002e8000c1e1500 */
[----:B------:R4:W5:Y:S01]  /*2ca0*/  LDG.E.U16 R7, [R48.64] ;  /* 0x0000000430077981 */ /* 0x000962000c1e1500 */
[----:B0-----:R-:W-:-:S02]  /*2cb0*/  IMAD.WIDE R124, R2, 0x2, R230 ;  /* 0x00000002027c7825 */ /* 0x001fc400078e02e6 */
[----:B------:R-:W-:Y:S02]  /*2cc0*/  HMMA.16816.F32.BF16 R140, R104, R142, R144 ;  /* 0x0000008e688c723c */ /* 0x000fe40000041890 */
[----:B----4-:R-:W-:-:S06]  /*2cd0*/  IMAD.WIDE R48, R2, 0x2, R240 ;  /* 0x0000000202307825 */ /* 0x010fcc00078e02f0 */
[----:B------:R-:W-:Y:S01]  /*2ce0*/  HMMA.16816.F32.BF16 R16, R104, R18, R192 ;  /* 0x000000126810723c */ /* 0x000fe200000418c0 */
[C---:B------:R-:W-:Y:S01]  /*2cf0*/  IMAD.WIDE R116, R2.reuse, 0x2, R242 ;  /* 0x0000000202747825 */ /* 0x040fe200078e02f2 */
[----:B------:R0:W4:Y:S03]  /*2d00*/  LDG.E.U16 R48, [R48.64] ;  /* 0x0000000430307981 */ /* 0x000126000c1e1500 */
[----:B------:R-:W-:-:S03]  /*2d10*/  IMAD.WIDE R146, R2, 0x2, R218 ;  /* 0x0000000202927825 */ /* 0x000fc600078e02da */
[----:B------:R-:W-:Y:S01]  /*2d20*/  HMMA.16816.F32.BF16 R20, R104, R22, R188 ;  /* 0x000000166814723c */ /* 0x000fe200000418bc */
[----:B------:R1:W2:Y:S01]  /*2d30*/  LDG.E.U16 R117, [R116.64] ;  /* 0x0000000474757981 */ /* 0x0002a2000c1e1500 */
[----:B------:R-:W-:-:S03]  /*2d40*/  IMAD.WIDE R118, R2, 0x2, R236 ;  /* 0x0000000202767825 */ /* 0x000fc600078e02ec */
[----:B------:R1:W2:Y:S03]  /*2d50*/  LDG.E.U16 R146, [R146.64] ;  /* 0x0000000492927981 */ /* 0x0002a6000c1e1500 */
[C---:B------:R-:W-:Y:S01]  /*2d60*/  HMMA.16816.F32.BF16 R24, R104.reuse, R26, R184 ;  /* 0x0000001a6818723c */ /* 0x040fe200000418b8 */
[----:B0-----:R0:W2:Y:S04]  /*2d70*/  LDG.E.U16 R49, [R124.64] ;  /* 0x000000047c317981 */ /* 0x0010a8000c1e1500 */
[----:B-1----:R1:W2:Y:S03]  /*2d80*/  LDG.E.U16 R116, [R118.64] ;  /* 0x0000000476747981 */ /* 0x0022a6000c1e1500 */
[C---:B------:R-:W-:Y:S08]  /*2d90*/  HMMA.16816.F32.BF16 R132, R104.reuse, R134, R180 ;  /* 0x000000866884723c */ /* 0x040ff000000418b4 */
[----:B------:R-:W-:Y:S01]  /*2da0*/  HMMA.16816.F32.BF16 R76, R104, R78, R176 ;  /* 0x0000004e684c723c */ /* 0x000fe200000418b0 */
[----:B-1----:R-:W-:-:S07]  /*2db0*/  IMAD.WIDE R118, R2, 0x2, R226 ;  /* 0x0000000202767825 */ /* 0x002fce00078e02e2 */
[C---:B------:R-:W-:Y:S08]  /*2dc0*/  HMMA.16816.F32.BF16 R120, R104.reuse, R174, R120 ;  /* 0x000000ae6878723c */ /* 0x040ff00000041878 */
[C---:B------:R-:W-:Y:S08]  /*2dd0*/  HMMA.16816.F32.BF16 R80, R104.reuse, R82, R168 ;  /* 0x000000526850723c */ /* 0x040ff000000418a8 */
[C---:B------:R-:W-:Y:S08]  /*2de0*/  HMMA.16816.F32.BF16 R84, R104.reuse, R166, R84 ;  /* 0x000000a66854723c */ /* 0x040ff00000041854 */
[C---:B------:R-:W-:Y:S08]  /*2df0*/  HMMA.16816.F32.BF16 R108, R104.reuse, R110, R152 ;  /* 0x0000006e686c723c */ /* 0x040ff00000041898 */
[C---:B------:R-:W-:Y:S08]  /*2e00*/  HMMA.16816.F32.BF16 R100, R104.reuse, R102, R148 ;  /* 0x000000666864723c */ /* 0x040ff00000041894 */
[C---:B------:R-:W-:Y:S08]  /*2e10*/  HMMA.16816.F32.BF16 R88, R104.reuse, R90, R112 ;  /* 0x0000005a6858723c */ /* 0x040ff00000041870 */
[----:B0-----:R-:W-:Y:S01]  /*2e20*/  HMMA.16816.F32.BF16 R124, R104, R126, R96 ;  /* 0x0000007e687c723c */ /* 0x001fe20000041860 */
[----:B------:R-:W-:-:S07]  /*2e30*/  IMAD.WIDE R112, R2, 0x2, R232 ;  /* 0x0000000202707825 */ /* 0x000fce00078e02e8 */
[----:B------:R-:W-:Y:S01]  /*2e40*/  HMMA.16816.F32.BF16 R104, R104, R50, R68 ;  /* 0x000000326868723c */ /* 0x000fe20000041844 */
[C---:B------:R-:W-:Y:S01]  /*2e50*/  IMAD.WIDE R98, R2.reuse, 0x2, R220 ;  /* 0x0000000202627825 */ /* 0x040fe200078e02dc */
[----:B------:R0:W2:Y:S05]  /*2e60*/  LDG.E.U16 R112, [R112.64] ;  /* 0x0000000470707981 */ /* 0x0000aa000c1e1500 */
[C---:B------:R-:W-:Y:S01]  /*2e70*/  IMAD.WIDE R68, R2.reuse, 0x2, R212 ;  /* 0x0000000202447825 */ /* 0x040fe200078e02d4 */
[----:B------:R1:W2:Y:S03]  /*2e80*/  LDG.E.U16 R98, [R98.64] ;  /* 0x0000000462627981 */ /* 0x0002a6000c1e1500 */
[C---:B------:R-:W-:Y:S01]  /*2e90*/  IMAD.WIDE R50, R2.reuse, 0x2, R214 ;  /* 0x0000000202327825 */ /* 0x040fe200078e02d6 */
[----:B------:R1:W2:Y:S03]  /*2ea0*/  LDG.E.U16 R147, [R68.64] ;  /* 0x0000000444937981 */ /* 0x0002a6000c1e1500 */
[C---:B------:R-:W-:Y:S01]  /*2eb0*/  IMAD.WIDE R70, R2.reuse, 0x2, R216 ;  /* 0x0000000202467825 */ /* 0x040fe200078e02d8 */
[----:B0-----:R0:W2:Y:S03]  /*2ec0*/  LDG.E.U16 R113, [R118.64] ;  /* 0x0000000476717981 */ /* 0x0010a6000c1e1500 */
[C---:B------:R-:W-:Y:S01]  /*2ed0*/  IMAD.WIDE R114, R2.reuse, 0x2, R228 ;  /* 0x0000000202727825 */ /* 0x040fe200078e02e4 */
[----:B-1----:R1:W2:Y:S03]  /*2ee0*/  LDG.E.U16 R99, [R70.64] ;  /* 0x0000000446637981 */ /* 0x0022a6000c1e1500 */
[C---:B------:R-:W-:Y:S01]  /*2ef0*/  IMAD.WIDE R68, R2.reuse, 0x2, R206 ;  /* 0x0000000202447825 */ /* 0x040fe200078e02ce */
[----:B------:R1:W2:Y:S03]  /*2f00*/  LDG.E.U16 R50, [R50.64] ;  /* 0x0000000432327981 */ /* 0x0002a6000c1e1500 */
[C---:B------:R-:W-:Y:S01]  /*2f10*/  IMAD.WIDE R96, R2.reuse, 0x2, R224 ;  /* 0x0000000202607825 */ /* 0x040fe200078e02e0 */
[----:B------:R1:W2:Y:S03]  /*2f20*/  LDG.E.U16 R114, [R114.64] ;  /* 0x0000000472727981 */ /* 0x0002a6000c1e1500 */
[----:B0-----:R-:W-:-:S02]  /*2f30*/  IMAD.WIDE R118, R2, 0x2, R222 ;  /* 0x0000000202767825 */ /* 0x001fc400078e02de */
[----:B------:R0:W2:Y:S02]  /*2f40*/  LDG.E.U16 R97, [R96.64] ;  /* 0x0000000460617981 */ /* 0x0000a4000c1e1500 */
[C---:B-1----:R-:W-:Y:S02]  /*2f50*/  IMAD.WIDE R70, R2.reuse, 0x2, R208 ;  /* 0x0000000202467825 */ /* 0x042fe400078e02d0 */
[----:B------:R1:W2:Y:S02]  /*2f60*/  LDG.E.U16 R51, [R68.64] ;  /* 0x0000000444337981 */ /* 0x0002a4000c1e1500 */
[C---:B------:R-:W-:Y:S02]  /*2f70*/  IMAD.WIDE R144, R2.reuse, 0x2, R210 ;  /* 0x0000000202907825 */ /* 0x040fe400078e02d2 */
[----:B------:R1:W2:Y:S04]  /*2f80*/  LDG.E.U16 R115, [R70.64] ;  /* 0x0000000446737981 */ /* 0x0002a8000c1e1500 */
[----:B0-----:R0:W2:Y:S01]  /*2f90*/  LDG.E.U16 R96, [R118.64] ;  /* 0x0000000476607981 */ /* 0x0010a2000c1e1500 */
[----:B-1----:R-:W-:-:S03]  /*2fa0*/  IMAD.WIDE R68, R2, 0x2, R204 ;  /* 0x0000000202447825 */ /* 0x002fc600078e02cc */
[----:B------:R1:W2:Y:S01]  /*2fb0*/  LDG.E.U16 R144, [R144.64] ;  /* 0x0000000490907981 */ /* 0x0002a2000c1e1500 */
[----:B------:R-:W-:-:S03]  /*2fc0*/  IMAD.WIDE R70, R2, 0x2, R202 ;  /* 0x0000000202467825 */ /* 0x000fc600078e02ca */
[----:B------:R1:W2:Y:S01]  /*2fd0*/  LDG.E.U16 R150, [R68.64] ;  /* 0x0000000444967981 */ /* 0x0002a2000c1e1500 */
[----:B0-----:R-:W-:-:S03]  /*2fe0*/  IMAD.WIDE R118, R2, 0x2, R200 ;  /* 0x0000000202767825 */ /* 0x001fc600078e02c8 */
[----:B-1----:R0:W3:Y:S01]  /*2ff0*/  LDG.E.U16 R145, [R70.64] ;  /* 0x0000000446917981 */ /* 0x0020e2000c1e1500 */
[----:B------:R-:W-:-:S03]  /*3000*/  IMAD.WIDE R68, R2, 0x2, R28 ;  /* 0x0000000202447825 */ /* 0x000fc600078e021c */
[----:B------:R1:W3:Y:S04]  /*3010*/  LDG.E.U16 R148, [R118.64] ;  /* 0x0000000476947981 */ /* 0x0002e8000c1e1500 */
[----:B------:R1:W3:Y:S01]  /*3020*/  LDG.E.U16 R149, [R68.64] ;  /* 0x0000000444957981 */ /* 0x0002e2000c1e1500 */
[----:B0-----:R-:W-:-:S04]  /*3030*/  IMAD.WIDE R70, R2, 0x2, R30 ;  /* 0x0000000202467825 */ /* 0x001fc800078e021e */
[C---:B-1----:R-:W-:Y:S01]  /*3040*/  IMAD.WIDE R118, R2.reuse, 0x2, R38 ;  /* 0x0000000202767825 */ /* 0x042fe200078e0226 */
[----:B------:R0:W3:Y:S03]  /*3050*/  LDG.E.U16 R153, [R70.64] ;  /* 0x0000000446997981 */ /* 0x0000e6000c1e1500 */
[C---:B------:R-:W-:Y:S01]  /*3060*/  IMAD.WIDE R68, R2.reuse, 0x2, R32 ;  /* 0x0000000202447825 */ /* 0x040fe200078e0220 */
[----:B------:R1:W4:Y:S04]  /*3070*/  LDG.E.U16 R155, [R118.64] ;  /* 0x00000004769b7981 */ /* 0x000328000c1e1500 */
[----:B------:R1:W4:Y:S01]  /*3080*/  LDG.E.U16 R152, [R68.64] ;  /* 0x0000000444987981 */ /* 0x000322000c1e1500 */
[----:B0-----:R-:W-:-:S04]  /*3090*/  IMAD.WIDE R70, R2, 0x2, R34 ;  /* 0x0000000202467825 */ /* 0x001fc800078e0222 */
[C---:B-1----:R-:W-:Y:S01]  /*30a0*/  IMAD.WIDE R118, R2.reuse, 0x2, R36 ;  /* 0x0000000202767825 */ /* 0x042fe200078e0224 */
[----:B------:R0:W4:Y:S03]  /*30b0*/  LDG.E.U16 R151, [R70.64] ;  /* 0x0000000446977981 */ /* 0x000126000c1e1500 */
[C---:B------:R-:W-:Y:S01]  /*30c0*/  IMAD.WIDE R68, R2.reuse, 0x2, R40 ;  /* 0x0000000202447825 */ /* 0x040fe200078e0228 */
[----:B------:R1:W4:Y:S05]  /*30d0*/  LDG.E.U16 R154, [R118.64] ;  /* 0x00000004769a7981 */ /* 0x00032a000c1e1500 */
[----:B------:R1:W4:Y:S01]  /*30e0*/  LDG.E.U16 R68, [R68.64] ;  /* 0x0000000444447981 */ /* 0x000322000c1e1500 */
[----:B0-----:R-:W-:-:S04]  /*30f0*/  IMAD.WIDE R70, R2, 0x2, R42 ;  /* 0x0000000202467825 */ /* 0x001fc800078e022a */
[----:B-1----:R-:W-:Y:S02]  /*3100*/  IMAD.WIDE R118, R2, 0x2, R160 ;  /* 0x0000000202767825 */ /* 0x002fe400078e02a0 */
[----:B------:R0:W4:Y:S04]  /*3110*/  LDG.E.U16 R70, [R70.64] ;  /* 0x0000000446467981 */ /* 0x000128000c1e1500 */
[----:B------:R1:W4:Y:S01]  /*3120*/  LDG.E.U16 R118, [R118.64] ;  /* 0x0000000476767981 */ /* 0x000322000c1e1500 */
[----:B------:R-:W-:Y:S02]  /*3130*/  FMUL R69, R44, c[0x0][0x188] ;  /* 0x000062002c457a20 */ /* 0x000fe40000400000 */
[----:B------:R-:W-:Y:S01]  /*3140*/  FMUL R162, R47, c[0x0][0x188] ;  /* 0x000062002fa27a20 */ /* 0x000fe20000400000 */
[----:B------:R-:W-:Y:S01]  /*3150*/  BAR.SYNC.DEFER_BLOCKING 0x0 ;  /* 0x0000000000007b1d */ /* 0x000fe20000010000 */
[----:B0-----:R-:W-:-:S05]  /*3160*/  FMUL R71, R45, c[0x0][0x188] ;  /* 0x000062002d477a20 */ /* 0x001fca0000400000 */
[----:B------:R-:W-:Y:S01]  /*3170*/  FMNMX R69, R69, R71, !PT ;  /* 0x0000004745457209 */ /* 0x000fe20007800000 */
[----:B------:R-:W-:Y:S02]  /*3180*/  FMUL R71, R16, c[0x0][0x188] ;  /* 0x0000620010477a20 */ /* 0x000fe40000400000 */
[----:B-1----:R-:W-:-:S03]  /*3190*/  FMUL R119, R17, c[0x0][0x188] ;  /* 0x0000620011777a20 */ /* 0x002fc60000400000 */
[----:B------:R-:W-:Y:S01]  /*31a0*/  FMNMX R69, R71, R69, !PT ;  /* 0x0000004547457209 */ /* 0x000fe20007800000 */
[----:B------:R-:W-:-:S03]  /*31b0*/  FMUL R71, R20, c[0x0][0x188] ;  /* 0x0000620014477a20 */ /* 0x000fc60000400000 */
[----:B------:R-:W-:Y:S01]  /*31c0*/  FMNMX R119, R119, R69, !PT ;  /* 0x0000004577777209 */ /* 0x000fe20007800000 */
[----:B------:R-:W-:-:S03]  /*31d0*/  FMUL R69, R46, c[0x0][0x188] ;  /* 0x000062002e457a20 */ /* 0x000fc60000400000 */
[----:B------:R-:W-:Y:S01]  /*31e0*/  FMNMX R119, R71, R119, !PT ;  /* 0x0000007747777209 */ /* 0x000fe20007800000 */
[----:B------:R-:W-:Y:S01]  /*31f0*/  FMUL R71, R21, c[0x0][0x188] ;  /* 0x0000620015477a20 */ /* 0x000fe20000400000 */
        /* <DEDUP_REMOVED lines=108> */
[----:B------:R-:W-:-:S04]  /*38c0*/  FMNMX R69, R162, R69, !PT ;  /* 0x00000045a2457209 */ /* 0x000fc80007800000 */
[----:B------:R-:W-:Y:S01]  /*38d0*/  FMNMX R69, R71, R69, !PT ;  /* 0x0000004547457209 */ /* 0x000fe20007800000 */
[----:B------:R-:W-:-:S05]  /*38e0*/  FMUL R71, R106, c[0x0][0x188] ;  /* 0x000062006a477a20 */ /* 0x000fca0000400000 */
[----:B------:R-:W-:Y:S01]  /*38f0*/  FMNMX R69, R71, R69, !PT ;  /* 0x0000004547457209 */ /* 0x000fe20007800000 */
[----:B------:R-:W-:-:S05]  /*3900*/  FMUL R71, R107, c[0x0][0x188] ;  /* 0x000062006b477a20 */ /* 0x000fca0000400000 */
[----:B------:R-:W-:Y:S01]  /*3910*/  FMNMX R69, R71, R69, !PT ;  /* 0x0000004547457209 */ /* 0x000fe20007800000 */
[----:B------:R-:W0:Y:S04]  /*3920*/  SHFL.BFLY PT, R162, R119, 0x2, 0x1f ;  /* 0x0c401f0077a27f89 */ /* 0x000e2800000e0000 */
[----:B------:R-:W1:Y:S01]  /*3930*/  SHFL.BFLY PT, R71, R69, 0x2, 0x1f ;  /* 0x0c401f0045477f89 */ /* 0x000e6200000e0000 */
[----:B------:R-:W-:-:S03]  /*3940*/  LOP3.LUT R172, R0, 0x20, RZ, 0x3c, !PT ;  /* 0x0000002000ac7812 */ /* 0x000fc600078e3cff */
[----:B-----5:R-:W-:Y:S01]  /*3950*/  STS.U16 [R0+0x4000], R7 ;  /* 0x0040000700007388 */ /* 0x020fe20000000400 */
[----:B0-----:R-:W-:Y:S02]  /*3960*/  FMNMX R162, R119, R162, !PT ;  /* 0x000000a277a27209 */ /* 0x001fe40007800000 */
[----:B-1----:R-:W-:-:S03]  /*3970*/  FMNMX R71, R69, R71, !PT ;  /* 0x0000004745477209 */ /* 0x002fc60007800000 */
[----:B------:R-:W0:Y:S04]  /*3980*/  SHFL.BFLY PT, R119, R162, 0x1, 0x1f ;  /* 0x0c201f00a2777f89 */ /* 0x000e2800000e0000 */
[----:B------:R-:W1:Y:S04]  /*3990*/  SHFL.BFLY PT, R69, R71, 0x1, 0x1f ;  /* 0x0c201f0047457f89 */ /* 0x000e6800000e0000 */
[----:B--2---:R-:W-:Y:S04]  /*39a0*/  STS.U16 [R0+0x4800], R116 ;  /* 0x0048007400007388 */ /* 0x004fe80000000400 */
[----:B------:R-:W-:Y:S04]  /*39b0*/  STS.U16 [R0+0x5000], R114 ;  /* 0x0050007200007388 */ /* 0x000fe80000000400 */
[----:B------:R-:W-:Y:S04]  /*39c0*/  STS.U16 [R0+0x5800], R98 ;  /* 0x0058006200007388 */ /* 0x000fe80000000400 */
[----:B------:R-:W-:Y:S04]  /*39d0*/  STS.U16 [R0+0x6000], R147 ;  /* 0x0060009300007388 */ /* 0x000fe80000000400 */
[----:B------:R-:W-:Y:S01]  /*39e0*/  STS.U16 [R0+0x6800], R150 ;  /* 0x0068009600007388 */ /* 0x000fe20000000400 */
[----:B------:R-:W-:-:S03]  /*39f0*/  LOP3.LUT R163, R0, 0x40, RZ, 0x3c, !PT ;  /* 0x0000004000a37812 */ /* 0x000fc600078e3cff */
[----:B---3--:R-:W-:Y:S04]  /*3a00*/  STS.U16 [R0+0x7000], R153 ;  /* 0x0070009900007388 */ /* 0x008fe80000000400 */
[----:B----4-:R-:W-:Y:S04]  /*3a10*/  STS.U16 [R0+0x7800], R155 ;  /* 0x0078009b00007388 */ /* 0x010fe80000000400 */
        /* <DEDUP_REMOVED lines=11> */
[----:B------:R-:W-:Y:S01]  /*3ad0*/  STS.U16 [R163+0x5c00], R99 ;  /* 0x005c0063a3007388 */ /* 0x000fe20000000400 */
[----:B0-----:R-:W-:-:S03]  /*3ae0*/  FMNMX R7, R162, R119, !PT ;  /* 0x00000077a2077209 */ /* 0x001fc60007800000 */
[----:B------:R-:W-:Y:S01]  /*3af0*/  STS.U16 [R163+0x6400], R115 ;  /* 0x00640073a3007388 */ /* 0x000fe20000000400 */
[----:B-1----:R-:W-:-:S03]  /*3b00*/  FMNMX R9, R71, R69, !PT ;  /* 0x0000004547097209 */ /* 0x002fc60007800000 */
[----:B------:R-:W-:Y:S04]  /*3b10*/  STS.U16 [R163+0x6c00], R148 ;  /* 0x006c0094a3007388 */ /* 0x000fe80000000400 */
[----:B------:R-:W-:Y:S04]  /*3b20*/  STS.U16 [R163+0x7400], R151 ;  /* 0x00740097a3007388 */ /* 0x000fe80000000400 */
[----:B------:R0:W-:Y:S01]  /*3b30*/  STS.U16 [R163+0x7c00], R70 ;  /* 0x007c0046a3007388 */ /* 0x0001e20000000400 */
[----:B------:R-:W-:-:S03]  /*3b40*/  FMNMX R7, R7, R14, !PT ;  /* 0x0000000e07077209 */ /* 0x000fc60007800000 */
[----:B------:R-:W-:Y:S01]  /*3b50*/  STS.U16 [R252+0x4600], R15 ;  /* 0x0046000ffc007388 */ /* 0x000fe20000000400 */
[----:B------:R-:W-:-:S03]  /*3b60*/  FMNMX R9, R9, R12, !PT ;  /* 0x0000000c09097209 */ /* 0x000fc60007800000 */
[----:B------:R-:W-:Y:S04]  /*3b70*/  STS.U16 [R252+0x4e00], R49 ;  /* 0x004e0031fc007388 */ /* 0x000fe80000000400 */
[----:B------:R-:W-:Y:S04]  /*3b80*/  STS.U16 [R252+0x5600], R96 ;  /* 0x00560060fc007388 */ /* 0x000fe80000000400 */
[----:B------:R-:W-:Y:S04]  /*3b90*/  STS.U16 [R252+0x5e00], R50 ;  /* 0x005e0032fc007388 */ /* 0x000fe80000000400 */
[----:B------:R-:W-:Y:S04]  /*3ba0*/  STS.U16 [R252+0x6600], R51 ;  /* 0x00660033fc007388 */ /* 0x000fe80000000400 */
[----:B------:R-:W-:Y:S04]  /*3bb0*/  STS.U16 [R252+0x6e00], R149 ;  /* 0x006e0095fc007388 */ /* 0x000fe80000000400 */
[----:B------:R-:W-:Y:S04]  /*3bc0*/  STS.U16 [R252+0x7600], R154 ;  /* 0x0076009afc007388 */ /* 0x000fe80000000400 */
[----:B------:R1:W-:Y:S04]  /*3bd0*/  STS.U16 [R252+0x7e00], R118 ;  /* 0x007e0076fc007388 */ /* 0x0003e80000000400 */
[----:B------:R-:W-:Y:S01]  /*3be0*/  BAR.SYNC.DEFER_BLOCKING 0x0 ;  /* 0x0000000000007b1d */ /* 0x000fe20000010000 */
[----:B------:R-:W-:-:S02]  /*3bf0*/  FADD R14, -R7, R14 ;  /* 0x0000000e070e7221 */ /* 0x000fc40000000100 */
[----:B------:R-:W-:Y:S02]  /*3c00*/  FADD R12, -R9, R12 ;  /* 0x0000000c090c7221 */ /* 0x000fe40000000100 */
[--C-:B------:R-:W-:Y:S02]  /*3c10*/  FFMA R44, R44, c[0x0][0x188], -R7.reuse ;  /* 0x000062002c2c7a23 */ /* 0x100fe40000000807 */
[----:B------:R-:W-:Y:S02]  /*3c20*/  FMUL R14, R14, 1.4426950216293334961 ;  /* 0x3fb8aa3b0e0e7820 */ /* 0x000fe40000400000 */
[----:B------:R-:W-:Y:S02]  /*3c30*/  FMUL R12, R12, 1.4426950216293334961 ;  /* 0x3fb8aa3b0c0c7820 */ /* 0x000fe40000400000 */
[----:B------:R-:W-:Y:S02]  /*3c40*/  FMUL R44, R44, 1.4426950216293334961 ;  /* 0x3fb8aa3b2c2c7820 */ /* 0x000fe40000400000 */
[----:B------:R-:W-:-:S02]  /*3c50*/  FFMA R45, R45, c[0x0][0x188], -R7 ;  /* 0x000062002d2d7a23 */ /* 0x000fc40000000807 */
[----:B------:R-:W-:Y:S02]  /*3c60*/  FFMA R16, R16, c[0x0][0x188], -R7 ;  /* 0x0000620010107a23 */ /* 0x000fe40000000807 */
[--C-:B------:R-:W-:Y:S02]  /*3c70*/  FFMA R46, R46, c[0x0][0x188], -R9.reuse ;  /* 0x000062002e2e7a23 */ /* 0x100fe40000000809 */
[----:B------:R-:W-:Y:S01]  /*3c80*/  FFMA R47, R47, c[0x0][0x188], -R9 ;  /* 0x000062002f2f7a23 */ /* 0x000fe20000000809 */
[----:B------:R2:W-:Y:S01]  /*3c90*/  MUFU.EX2 R165, R44 ;  /* 0x0000002c00a57308 */ /* 0x0005e20000000800 */
[----:B------:R-:W-:Y:S02]  /*3ca0*/  FMUL R45, R45, 1.4426950216293334961 ;  /* 0x3fb8aa3b2d2d7820 */ /* 0x000fe40000400000 */
[----:B------:R-:W-:Y:S01]  /*3cb0*/  FMUL R46, R46, 1.4426950216293334961 ;  /* 0x3fb8aa3b2e2e7820 */ /* 0x000fe20000400000 */
[----:B------:R-:W-:Y:S01]  /*3cc0*/  LDSM.16.M88.4 R48, [R11+0x4000] ;  /* 0x004000000b30783b */ /* 0x000fe20000000200 */
[----:B------:R-:W-:-:S03]  /*3cd0*/  FMUL R47, R47, 1.4426950216293334961 ;  /* 0x3fb8aa3b2f2f7820 */ /* 0x000fc60000400000 */
[----:B------:R-:W3:Y:S01]  /*3ce0*/  MUFU.EX2 R14, R14 ;  /* 0x0000000e000e7308 */ /* 0x000ee20000000800 */
[----:B--2---:R-:W-:Y:S01]  /*3cf0*/  FMUL R44, R16, 1.4426950216293334961 ;  /* 0x3fb8aa3b102c7820 */ /* 0x004fe20000400000 */
[----:B------:R-:W-:Y:S01]  /*3d00*/  LDSM.16.M88.4 R68, [R11+0x5000] ;  /* 0x005000000b44783b */ /* 0x000fe20000000200 */
[----:B------:R-:W-:Y:S02]  /*3d10*/  FFMA R16, R17, c[0x0][0x188], -R7 ;  /* 0x0000620011107a23 */ /* 0x000fe40000000807 */
[--C-:B------:R-:W-:Y:S01]  /*3d20*/  FFMA R18, R18, c[0x0][0x188], -R9.reuse ;  /* 0x0000620012127a23 */ /* 0x100fe20000000809 */
[----:B------:R-:W-:Y:S02]  /*3d30*/  LDSM.16.M88.4 R152, [R11+0x7800] ;  /* 0x007800000b98783b */ /* 0x000fe40000000200 */
[----:B------:R-:W1:Y:S08]  /*3d40*/  MUFU.EX2 R12, R12 ;  /* 0x0000000c000c7308 */ /* 0x000e700000000800 */
[----:B------:R-:W2:Y:S08]  /*3d50*/  MUFU.EX2 R164, R45 ;  /* 0x0000002d00a47308 */ /* 0x000eb00000000800 */
[----:B------:R-:W-:Y:S08]  /*3d60*/  MUFU.EX2 R17, R44 ;  /* 0x0000002c00117308 */ /* 0x000ff00000000800 */
[----:B0-----:R-:W-:Y:S08]  /*3d70*/  MUFU.EX2 R163, R46 ;  /* 0x0000002e00a37308 */ /* 0x001ff00000000800 */
[----:B------:R0:W4:Y:S01]  /*3d80*/  MUFU.EX2 R162, R47 ;  /* 0x0000002f00a27308 */ /* 0x0001220000000800 */
[----:B------:R-:W-:Y:S01]  /*3d90*/  FFMA R19, R19, c[0x0][0x188], -R9 ;  /* 0x0000620013137a23 */ /* 0x000fe20000000809 */
[----:B0-----:R-:W0:Y:S01]  /*3da0*/  LDSM.16.M88.4 R44, [R11+0x4800] ;  /* 0x004800000b2c783b */ /* 0x001e220000000200 */
[----:B---3--:R-:W-:-:S02]  /*3db0*/  FMUL R116, R14, R92 ;  /* 0x0000005c0e747220 */ /* 0x008fc40000400000 */
[----:B------:R-:W-:Y:S02]  /*3dc0*/  FMUL R117, R14, R93 ;  /* 0x0000005d0e757220 */ /* 0x000fe40000400000 */
[C---:B-1----:R-:W-:Y:S02]  /*3dd0*/  FMUL R118, R12.reuse, R94 ;  /* 0x0000005e0c767220 */ /* 0x042fe40000400000 */
[----:B------:R-:W-:Y:S02]  /*3de0*/  FMUL R119, R12, R95 ;  /* 0x0000005f0c777220 */ /* 0x000fe40000400000 */
[C---:B------:R-:W-:Y:S02]  /*3df0*/  FMUL R144, R14.reuse, R64 ;  /* 0x000000400e907220 */ /* 0x040fe40000400000 */
[----:B------:R-:W-:Y:S02]  /*3e00*/  FMUL R145, R14, R65 ;  /* 0x000000410e917220 */ /* 0x000fe40000400000 */
[----:B------:R-:W-:-:S02]  /*3e10*/  FMUL R146, R12, R66 ;  /* 0x000000420c927220 */ /* 0x000fc40000400000 */
[----:B------:R-:W-:Y:S02]  /*3e20*/  FMUL R147, R12, R67 ;  /* 0x000000430c937220 */ /* 0x000fe40000400000 */
[C---:B------:R-:W-:Y:S01]  /*3e30*/  FMUL R112, R14.reuse, R60 ;  /* 0x0000003c0e707220 */ /* 0x040fe20000400000 */
[----:B------:R-:W1:Y:S01]  /*3e40*/  LDSM.16.M88.4 R64, [R11+0x5800] ;  /* 0x005800000b40783b */ /* 0x000e620000000200 */
[----:B------:R-:W-:Y:S02]  /*3e50*/  FMUL R113, R14, R61 ;  /* 0x0000003d0e717220 */ /* 0x000fe40000400000 */
[C---:B------:R-:W-:Y:S02]  /*3e60*/  FMUL R114, R12.reuse, R62 ;  /* 0x0000003e0c727220 */ /* 0x040fe40000400000 */
[----:B------:R-:W-:Y:S02]  /*3e70*/  FMUL R115, R12, R63 ;  /* 0x0000003f0c737220 */ /* 0x000fe40000400000 */
[C---:B------:R-:W-:Y:S01]  /*3e80*/  FMUL R96, R14.reuse, R56 ;  /* 0x000000380e607220 */ /* 0x040fe20000400000 */
[----:B------:R-:W3:Y:S01]  /*3e90*/  LDSM.16.M88.4 R60, [R11+0x6000] ;  /* 0x006000000b3c783b */ /* 0x000ee20000000200 */
[----:B------:R-:W-:-:S02]  /*3ea0*/  FMUL R97, R14, R57 ;  /* 0x000000390e617220 */ /* 0x000fc40000400000 */
[C---:B------:R-:W-:Y:S02]  /*3eb0*/  FMUL R98, R12.reuse, R58 ;  /* 0x0000003a0c627220 */ /* 0x040fe40000400000 */
[----:B------:R-:W-:Y:S02]  /*3ec0*/  FMUL R99, R12, R59 ;  /* 0x0000003b0c637220 */ /* 0x000fe40000400000 */
[C---:B------:R-:W-:Y:S01]  /*3ed0*/  FMUL R92, R14.reuse, R52 ;  /* 0x000000340e5c7220 */ /* 0x040fe20000400000 */
[----:B------:R-:W5:Y:S01]  /*3ee0*/  LDSM.16.M88.4 R56, [R11+0x6800] ;  /* 0x006800000b38783b */ /* 0x000f620000000200 */
[----:B------:R-:W-:Y:S02]  /*3ef0*/  FMUL R93, R14, R53 ;  /* 0x000000350e5d7220 */ /* 0x000fe40000400000 */
[C---:B------:R-:W-:Y:S02]  /*3f00*/  FMUL R94, R12.reuse, R54 ;  /* 0x000000360c5e7220 */ /* 0x040fe40000400000 */
[----:B------:R-:W-:-:S02]  /*3f10*/  FMUL R95, R12, R55 ;  /* 0x000000370c5f7220 */ /* 0x000fc40000400000 */
[----:B------:R-:W-:Y:S01]  /*3f20*/  FMUL R16, R16, 1.4426950216293334961 ;  /* 0x3fb8aa3b10107820 */ /* 0x000fe20000400000 */
[----:B------:R-:W0:Y:S01]  /*3f30*/  LDSM.16.M88.4 R52, [R11+0x7000] ;  /* 0x007000000b34783b */ /* 0x000e220000000200 */
[----:B------:R-:W-:Y:S02]  /*3f40*/  FMUL R18, R18, 1.4426950216293334961 ;  /* 0x3fb8aa3b12127820 */ /* 0x000fe40000400000 */
[----:B------:R-:W-:Y:S02]  /*3f50*/  FMUL R15, R19, 1.4426950216293334961 ;  /* 0x3fb8aa3b130f7820 */ /* 0x000fe40000400000 */
[----:B------:R-:W0:Y:S01]  /*3f60*/  MUFU.EX2 R16, R16 ;  /* 0x0000001000107308 */ /* 0x000e220000000800 */
[--C-:B------:R-:W-:Y:S02]  /*3f70*/  FFMA R25, R25, c[0x0][0x188], -R7.reuse ;  /* 0x0000620019197a23 */ /* 0x100fe40000000807 */
[----:B------:R-:W-:-:S05]  /*3f80*/  FFMA R19, R20, c[0x0][0x188], -R7 ;  /* 0x0000620014137a23 */ /* 0x000fca0000000807 */
[----:B------:R-:W-:Y:S01]  /*3f90*/  MUFU.EX2 R18, R18 ;  /* 0x0000001200127308 */ /* 0x000fe20000000800 */
[----:B------:R-:W-:-:S07]  /*3fa0*/  FFMA R20, R21, c[0x0][0x188], -R7 ;  /* 0x0000620015147a23 */ /* 0x000fce0000000807 */
[----:B------:R-:W0:Y:S01]  /*3fb0*/  MUFU.EX2 R15, R15 ;  /* 0x0000000f000f7308 */ /* 0x000e220000000800 */
[----:B------:R-:W-:Y:S02]  /*3fc0*/  FFMA R21, R24, c[0x0][0x188], -R7 ;  /* 0x0000620018157a23 */ /* 0x000fe40000000807 */
[----:B------:R-:W-:Y:S02]  /*3fd0*/  FMUL R25, R25, 1.4426950216293334961 ;  /* 0x3fb8aa3b19197820 */ /* 0x000fe40000400000 */
[----:B------:R-:W-:-:S03]  /*3fe0*/  FFMA R24, R22, c[0x0][0x188], -R9 ;  /* 0x0000620016187a23 */ /* 0x000fc60000000809 */
[----:B------:R1:W-:Y:S01]  /*3ff0*/  MUFU.EX2 R22, R25 ;  /* 0x0000001900167308 */ /* 0x0003e20000000800 */
[----:B------:R-:W-:Y:S02]  /*4000*/  FMUL R24, R24, 1.4426950216293334961 ;  /* 0x3fb8aa3b18187820 */ /* 0x000fe40000400000 */
[--C-:B------:R-:W-:Y:S02]  /*4010*/  FFMA R26, R26, c[0x0][0x188], -R9.reuse ;  /* 0x000062001a1a7a23 */ /* 0x100fe40000000809 */
[--C-:B------:R-:W-:Y:S01]  /*4020*/  FFMA R27, R27, c[0x0][0x188], -R9.reuse ;  /* 0x000062001b1b7a23 */ /* 0x100fe20000000809 */
[----:B--2---:R-:W-:Y:S01]  /*4030*/  F2FP.BF16.PACK_AB R148, R164, R165 ;  /* 0x000000a5a494723e */ /* 0x004fe200000010ff */
[----:B-1----:R-:W-:Y:S01]  /*4040*/  FFMA R25, R23, c[0x0][0x188], -R9 ;  /* 0x0000620017197a23 */ /* 0x002fe20000000809 */
[----:B----4-:R-:W-:Y:S01]  /*4050*/  F2FP.BF16.PACK_AB R149, R162, R163 ;  /* 0x000000a3a295723e */ /* 0x010fe200000010ff */
[----:B------:R1:W-:Y:S01]  /*4060*/  MUFU.EX2 R23, R24 ;  /* 0x0000001800177308 */ /* 0x0003e20000000800 */
[----:B0-----:R-:W-:-:S02]  /*4070*/  F2FP.BF16.PACK_AB R150, R16, R17 ;  /* 0x000000111096723e */ /* 0x001fc400000010ff */
[----:B------:R-:W-:Y:S01]  /*4080*/  F2FP.BF16.PACK_AB R151, R15, R18 ;  /* 0x000000120f97723e */ /* 0x000fe200000010ff */
[----:B------:R-:W-:Y:S02]  /*4090*/  FMUL R19, R19, 1.4426950216293334961 ;  /* 0x3fb8aa3b13137820 */ /* 0x000fe40000400000 */
[----:B------:R-:W-:Y:S02]  /*40a0*/  FMUL R20, R20, 1.4426950216293334961 ;  /* 0x3fb8aa3b14147820 */ /* 0x000fe40000400000 */
[----:B------:R-:W-:Y:S02]  /*40b0*/  FMUL R21, R21, 1.4426950216293334961 ;  /* 0x3fb8aa3b15157820 */ /* 0x000fe40000400000 */
[----:B-1----:R-:W-:Y:S02]  /*40c0*/  FMUL R24, R25, 1.4426950216293334961 ;  /* 0x3fb8aa3b19187820 */ /* 0x002fe40000400000 */
[----:B------:R-:W-:Y:S02]  /*40d0*/  FMUL R26, R26, 1.4426950216293334961 ;  /* 0x3fb8aa3b1a1a7820 */ /* 0x000fe40000400000 */
[----:B------:R-:W-:Y:S01]  /*40e0*/  FMUL R25, R27, 1.4426950216293334961 ;  /* 0x3fb8aa3b1b197820 */ /* 0x000fe20000400000 */
[----:B------:R-:W-:Y:S01]  /*40f0*/  HMMA.16816.F32.BF16 R112, R148, R44, R112 ;  /* 0x0000002c9470723c */ /* 0x000fe20000041870 */
[----:B------:R-:W-:Y:S01]  /*4100*/  MUFU.EX2 R19, R19 ;  /* 0x0000001300137308 */ /* 0x000fe20000000800 */
[----:B------:R-:W-:-:S02]  /*4110*/  FMUL R72, R14, R72 ;  /* 0x000000480e487220 */ /* 0x000fc40000400000 */
[----:B------:R-:W-:Y:S02]  /*4120*/  FMUL R73, R14, R73 ;  /* 0x000000490e497220 */ /* 0x000fe40000400000 */
[----:B------:R-:W-:-:S03]  /*4130*/  FMUL R74, R12, R74 ;  /* 0x0000004a0c4a7220 */ /* 0x000fc60000400000 */
[----:B------:R-:W0:Y:S01]  /*4140*/  MUFU.EX2 R20, R20 ;  /* 0x0000001400147308 */ /* 0x000e220000000800 */
[----:B------:R-:W-:Y:S02]  /*4150*/  FMUL R75, R12, R75 ;  /* 0x0000004b0c4b7220 */ /* 0x000fe40000400000 */
[C---:B------:R-:W-:Y:S02]  /*4160*/  FMUL R136, R14.reuse, R136 ;  /* 0x000000880e887220 */ /* 0x040fe40000400000 */
[----:B------:R-:W-:-:S03]  /*4170*/  FMUL R137, R14, R137 ;  /* 0x000000890e897220 */ /* 0x000fc60000400000 */
[----:B------:R-:W-:Y:S01]  /*4180*/  MUFU.EX2 R21, R21 ;  /* 0x0000001500157308 */ /* 0x000fe20000000800 */
[C---:B------:R-:W-:Y:S02]  /*4190*/  FMUL R138, R12.reuse, R138 ;  /* 0x0000008a0c8a7220 */ /* 0x040fe40000400000 */
[----:B------:R-:W-:Y:S02]  /*41a0*/  FMUL R139, R12, R139 ;  /* 0x0000008b0c8b7220 */ /* 0x000fe40000400000 */
[----:B------:R-:W-:-:S03]  /*41b0*/  FMUL R156, R14, R156 ;  /* 0x0000009c0e9c7220 */ /* 0x000fc60000400000 */
[----:B------:R-:W1:Y:S01]  /*41c0*/  MUFU.EX2 R24, R24 ;  /* 0x0000001800187308 */ /* 0x000e620000000800 */
[----:B------:R-:W-:Y:S02]  /*41d0*/  FMUL R157, R14, R157 ;  /* 0x0000009d0e9d7220 */ /* 0x000fe40000400000 */
[C---:B------:R-:W-:Y:S02]  /*41e0*/  FMUL R158, R12.reuse, R158 ;  /* 0x0000009e0c9e7220 */ /* 0x040fe40000400000 */
[----:B------:R-:W-:-:S03]  /*41f0*/  FMUL R159, R12, R159 ;  /* 0x0000009f0c9f7220 */ /* 0x000fc60000400000 */
[----:B------:R-:W-:Y:S08]  /*4200*/  MUFU.EX2 R26, R26 ;  /* 0x0000001a001a7308 */ /* 0x000ff00000000800 */
[----:B------:R-:W2:Y:S01]  /*4210*/  MUFU.EX2 R25, R25 ;  /* 0x0000001900197308 */ /* 0x000ea20000000800 */
[C---:B------:R-:W-:Y:S08]  /*4220*/  HMMA.16816.F32.BF16 R144, R148.reuse, R48, R144 ;  /* 0x000000309490723c */ /* 0x040ff00000041890 */
[C---:B------:R-:W-:Y:S08]  /*4230*/  HMMA.16816.F32.BF16 R116, R148.reuse, R68, R116 ;  /* 0x000000449474723c */ /* 0x040ff00000041874 */
[C---:B------:R-:W-:Y:S08]  /*4240*/  HMMA.16816.F32.BF16 R96, R148.reuse, R64, R96 ;  /* 0x000000409460723c */ /* 0x040ff00000041860 */
[C---:B---3--:R-:W-:Y:S08]  /*4250*/  HMMA.16816.F32.BF16 R92, R148.reuse, R60, R92 ;  /* 0x0000003c945c723c */ /* 0x048ff0000004185c */
[C---:B-----5:R-:W-:Y:S08]  /*4260*/  HMMA.16816.F32.BF16 R72, R148.reuse, R56, R72 ;  /* 0x000000389448723c */ /* 0x060ff00000041848 */
[C---:B------:R-:W-:Y:S08]  /*4270*/  HMMA.16816.F32.BF16 R136, R148.reuse, R52, R136 ;  /* 0x000000349488723c */ /* 0x040ff00000041888 */
[----:B------:R-:W-:Y:S01]  /*4280*/  HMMA.16816.F32.BF16 R156, R148, R152, R156 ;  /* 0x00000098949c723c */ /* 0x000fe2000004189c */
[----:B------:R-:W-:-:S06]  /*4290*/  LOP3.LUT R169, R11, 0x40, RZ, 0x3c, !PT ;  /* 0x000000400ba97812 */ /* 0x000fcc00078e3cff */
[----:B0-----:R-:W-:Y:S02]  /*42a0*/  F2FP.BF16.PACK_AB R148, R20, R19 ;  /* 0x000000131494723e */ /* 0x001fe400000010ff */
[----:B-1----:R-:W-:Y:S02]  /*42b0*/  F2FP.BF16.PACK_AB R149, R24, R23 ;  /* 0x000000171895723e */ /* 0x002fe400000010ff */
[----:B------:R-:W-:Y:S02]  /*42c0*/  F2FP.BF16.PACK_AB R150, R22, R21 ;  /* 0x000000151696723e */ /* 0x000fe400000010ff */
[----:B--2---:R-:W-:-:S07]  /*42d0*/  F2FP.BF16.PACK_AB R151, R25, R26 ;  /* 0x0000001a1997723e */ /* 0x004fce00000010ff */
[C---:B------:R-:W-:Y:S01]  /*42e0*/  HMMA.16816.F32.BF16 R112, R148.reuse, R46, R112 ;  /* 0x0000002e9470723c */ /* 0x040fe20000041870 */
[----:B------:R-:W0:Y:S01]  /*42f0*/  LDSM.16.M88.4 R44, [R169+0x4000] ;  /* 0x00400000a92c783b */ /* 0x000e220000000200 */
[----:B------:R-:W-:Y:S02]  /*4300*/  FFMA R132, R132, c[0x0][0x188], -R7 ;  /* 0x0000620084847a23 */ /* 0x000fe40000000807 */
[--C-:B------:R-:W-:Y:S02]  /*4310*/  FFMA R78, R78, c[0x0][0x188], -R9.reuse ;  /* 0x000062004e4e7a23 */ /* 0x100fe40000000809 */
[----:B------:R-:W-:Y:S02]  /*4320*/  FFMA R48, R79, c[0x0][0x188], -R9 ;  /* 0x000062004f307a23 */ /* 0x000fe40000000809 */
[--C-:B------:R-:W-:Y:S01]  /*4330*/  FFMA R133, R133, c[0x0][0x188], -R7.reuse ;  /* 0x0000620085857a23 */ /* 0x100fe20000000807 */
[----:B------:R-:W-:Y:S01]  /*4340*/  HMMA.16816.F32.BF16 R144, R148, R50, R144 ;  /* 0x000000329490723c */ /* 0x000fe20000041890 */
[----:B------:R-:W-:-:S02]  /*4350*/  FFMA R76, R76, c[0x0][0x188], -R7 ;  /* 0x000062004c4c7a23 */ /* 0x000fc40000000807 */
[----:B------:R-:W-:Y:S02]  /*4360*/  FFMA R77, R77, c[0x0][0x188], -R7 ;  /* 0x000062004d4d7a23 */ /* 0x000fe40000000807 */
[--C-:B------:R-:W-:Y:S02]  /*4370*/  FFMA R134, R134, c[0x0][0x188], -R9.reuse ;  /* 0x0000620086867a23 */ /* 0x100fe40000000809 */
[----:B------:R-:W-:Y:S01]  /*4380*/  FFMA R135, R135, c[0x0][0x188], -R9 ;  /* 0x0000620087877a23 */ /* 0x000fe20000000809 */
[----:B------:R-:W-:Y:S01]  /*4390*/  HMMA.16816.F32.BF16 R116, R148, R70, R116 ;  /* 0x000000469474723c */ /* 0x000fe20000041874 */
[----:B------:R-:W-:Y:S01]  /*43a0*/  FMUL R27, R132, 1.4426950216293334961 ;  /* 0x3fb8aa3b841b7820 */ /* 0x000fe20000400000 */
[----:B------:R-:W-:Y:S01]  /*43b0*/  LDSM.16.M88.4 R68, [R169+0x5800] ;  /* 0x00580000a944783b */ /* 0x000fe20000000200 */
[----:B------:R-:W-:Y:S02]  /*43c0*/  FMUL R133, R133, 1.4426950216293334961 ;  /* 0x3fb8aa3b85857820 */ /* 0x000fe40000400000 */
[----:B------:R-:W-:-:S03]  /*43d0*/  FMUL R76, R76, 1.4426950216293334961 ;  /* 0x3fb8aa3b4c4c7820 */ /* 0x000fc60000400000 */
[----:B------:R-:W-:Y:S01]  /*43e0*/  HMMA.16816.F32.BF16 R96, R148, R66, R96 ;  /* 0x000000429460723c */ /* 0x000fe20000041860 */
[----:B------:R-:W-:Y:S02]  /*43f0*/  FMUL R77, R77, 1.4426950216293334961 ;  /* 0x3fb8aa3b4d4d7820 */ /* 0x000fe40000400000 */
[----:B------:R-:W-:Y:S02]  /*4400*/  FMUL R134, R134, 1.4426950216293334961 ;  /* 0x3fb8aa3b86867820 */ /* 0x000fe40000400000 */
[----:B------:R-:W-:-:S03]  /*4410*/  FMUL R135, R135, 1.4426950216293334961 ;  /* 0x3fb8aa3b87877820 */ /* 0x000fc60000400000 */
[C---:B------:R-:W-:Y:S01]  /*4420*/  HMMA.16816.F32.BF16 R92, R148.reuse, R62, R92 ;  /* 0x0000003e945c723c */ /* 0x040fe2000004185c */
[----:B------:R-:W-:Y:S01]  /*4430*/  MUFU.EX2 R27, R27 ;  /* 0x0000001b001b7308 */ /* 0x000fe20000000800 */
[----:B------:R-:W-:Y:S04]  /*4440*/  LDSM.16.M88.4 R64, [R169+0x6000] ;  /* 0x00600000a940783b */ /* 0x000fe80000000200 */
[----:B------:R-:W-:Y:S02]  /*4450*/  LDSM.16.M88.4 R60, [R169+0x6800] ;  /* 0x00680000a93c783b */ /* 0x000fe40000000200 */
[C---:B------:R-:W-:Y:S01]  /*4460*/  HMMA.16816.F32.BF16 R72, R148.reuse, R58, R72 ;  /* 0x0000003a9448723c */ /* 0x040fe20000041848 */
[----:B------:R-:W1:Y:S01]  /*4470*/  MUFU.EX2 R152, R133 ;  /* 0x0000008500987308 */ /* 0x000e620000000800 */
[----:B------:R-:W-:Y:S06]  /*4480*/  LDSM.16.M88.4 R56, [R169+0x7000] ;  /* 0x00700000a938783b */ /* 0x000fec0000000200 */
[C---:B------:R-:W-:Y:S01]  /*4490*/  HMMA.16816.F32.BF16 R136, R148.reuse, R54, R136 ;  /* 0x000000369488723c */ /* 0x040fe20000041888 */
[----:B------:R-:W-:Y:S01]  /*44a0*/  MUFU.EX2 R153, R76 ;  /* 0x0000004c00997308 */ /* 0x000fe20000000800 */
[----:B------:R-:W-:Y:S06]  /*44b0*/  LDSM.16.M88.4 R52, [R169+0x7800] ;  /* 0x00780000a934783b */ /* 0x000fec0000000200 */
[----:B------:R-:W-:Y:S01]  /*44c0*/  HMMA.16816.F32.BF16 R156, R148, R154, R156 ;  /* 0x0000009a949c723c */ /* 0x000fe2000004189c */
[----:B------:R2:W-:Y:S06]  /*44d0*/  MUFU.EX2 R166, R77 ;  /* 0x0000004d00a67308 */ /* 0x0005ec0000000800 */
[----:B------:R-:W-:-:S02]  /*44e0*/  FMUL R149, R78, 1.4426950216293334961 ;  /* 0x3fb8aa3b4e957820 */ /* 0x000fc40000400000 */
[----:B------:R-:W-:Y:S01]  /*44f0*/  FMUL R148, R48, 1.4426950216293334961 ;  /* 0x3fb8aa3b30947820 */ /* 0x000fe20000400000 */
[----:B------:R-:W-:Y:S01]  /*4500*/  MUFU.EX2 R167, R134 ;  /* 0x0000008600a77308 */ /* 0x000fe20000000800 */
[----:B--2---:R-:W-:Y:S07]  /*4510*/  LDSM.16.M88.4 R76, [R169+0x5000] ;  /* 0x00500000a94c783b */ /* 0x004fee0000000200 */
[----:B------:R2:W3:Y:S08]  /*4520*/  MUFU.EX2 R168, R135 ;  /* 0x0000008700a87308 */ /* 0x0004f00000000800 */
[----:B------:R-:W-:Y:S01]  /*4530*/  MUFU.EX2 R149, R149 ;  /* 0x0000009500957308 */ /* 0x000fe20000000800 */
[----:B-1----:R-:W-:Y:S01]  /*4540*/  F2FP.BF16.PACK_AB R48, R152, R27 ;  /* 0x0000001b9830723e */ /* 0x002fe200000010ff */
[----:B--2---:R-:W1:Y:S06]  /*4550*/  LDSM.16.M88.4 R132, [R169+0x4800] ;  /* 0x00480000a984783b */ /* 0x004e6c0000000200 */
[----:B------:R-:W2:Y:S01]  /*4560*/  MUFU.EX2 R148, R148 ;  /* 0x0000009400947308 */ /* 0x000ea20000000800 */
[----:B---3--:R-:W-:-:S02]  /*4570*/  F2FP.BF16.PACK_AB R49, R168, R167 ;  /* 0x000000a7a831723e */ /* 0x008fc400000010ff */
[----:B------:R-:W-:Y:S02]  /*4580*/  F2FP.BF16.PACK_AB R50, R166, R153 ;  /* 0x00000099a632723e */ /* 0x000fe400000010ff */
[----:B--2---:R-:W-:-:S07]  /*4590*/  F2FP.BF16.PACK_AB R51, R148, R149 ;  /* 0x000000959433723e */ /* 0x004fce00000010ff */
[----:B0-----:R-:W-:Y:S07]  /*45a0*/  HMMA.16816.F32.BF16 R144, R48, R44, R144 ;  /* 0x0000002c3090723c */ /* 0x001fee0000041890 */
[----:B------:R-:W-:-:S04]  /*45b0*/  FFMA R44, R80, c[0x0][0x188], -R7 ;  /* 0x00006200502c7a23 */ /* 0x000fc80000000807 */
[----:B------:R-:W-:Y:S02]  /*45c0*/  FMUL R44, R44, 1.4426950216293334961 ;  /* 0x3fb8aa3b2c2c7820 */ /* 0x000fe40000400000 */
[--C-:B------:R-:W-:Y:S02]  /*45d0*/  FFMA R45, R81, c[0x0][0x188], -R7.reuse ;  /* 0x00006200512d7a23 */ /* 0x100fe40000000807 */
[----:B------:R0:W-:Y:S02]  /*45e0*/  MUFU.EX2 R81, R44 ;  /* 0x0000002c00517308 */ /* 0x0001e40000000800 */
[----:B------:R-:W-:Y:S02]  /*45f0*/  FMUL R45, R45, 1.4426950216293334961 ;  /* 0x3fb8aa3b2d2d7820 */ /* 0x000fe40000400000 */
[----:B0-----:R-:W-:-:S04]  /*4600*/  FFMA R44, R84, c[0x0][0x188], -R7 ;  /* 0x00006200542c7a23 */ /* 0x001fc80000000807 */
[----:B------:R0:W-:Y:S01]  /*4610*/  MUFU.EX2 R84, R45 ;  /* 0x0000002d00547308 */ /* 0x0001e20000000800 */
[----:B------:R-:W-:Y:S02]  /*4620*/  FMUL R44, R44, 1.4426950216293334961 ;  /* 0x3fb8aa3b2c2c7820 */ /* 0x000fe40000400000 */
[--C-:B------:R-:W-:Y:S02]  /*4630*/  FFMA R121, R121, c[0x0][0x188], -R7.reuse ;  /* 0x0000620079797a23 */ /* 0x100fe40000000807 */
[----:B0-----:R-:W-:-:S03]  /*4640*/  FFMA R45, R85, c[0x0][0x188], -R7 ;  /* 0x00006200552d7a23 */ /* 0x001fc60000000807 */
[----:B------:R0:W-:Y:S01]  /*4650*/  MUFU.EX2 R85, R44 ;  /* 0x0000002c00557308 */ /* 0x0001e20000000800 */
[----:B------:R-:W-:Y:S02]  /*4660*/  FMUL R121, R121, 1.4426950216293334961 ;  /* 0x3fb8aa3b79797820 */ /* 0x000fe40000400000 */
[----:B------:R-:W-:Y:S02]  /*4670*/  FMUL R45, R45, 1.4426950216293334961 ;  /* 0x3fb8aa3b2d2d7820 */ /* 0x000fe40000400000 */
[----:B0-----:R-:W-:-:S03]  /*4680*/  FFMA R44, R108, c[0x0][0x188], -R7 ;  /* 0x000062006c2c7a23 */ /* 0x001fc60000000807 */
[----:B------:R-:W-:Y:S01]  /*4690*/  MUFU.EX2 R80, R121 ;  /* 0x0000007900507308 */ /* 0x000fe20000000800 */
[----:B------:R-:W-:Y:S02]  /*46a0*/  FMUL R44, R44, 1.4426950216293334961 ;  /* 0x3fb8aa3b2c2c7820 */ /* 0x000fe40000400000 */
[----:B------:R-:W-:Y:S02]  /*46b0*/  FFMA R120, R120, c[0x0][0x188], -R7 ;  /* 0x0000620078787a23 */ /* 0x000fe40000000807 */
[----:B------:R-:W-:-:S03]  /*46c0*/  FFMA R122, R122, c[0x0][0x188], -R9 ;  /* 0x000062007a7a7a23 */ /* 0x000fc60000000809 */
[----:B------:R0:W-:Y:S01]  /*46d0*/  MUFU.EX2 R121, R44 ;  /* 0x0000002c00797308 */ /* 0x0001e20000000800 */
[----:B------:R-:W-:Y:S02]  /*46e0*/  FFMA R123, R123, c[0x0][0x188], -R9 ;  /* 0x000062007b7b7a23 */ /* 0x000fe40000000809 */
[----:B------:R-:W-:Y:S02]  /*46f0*/  FMUL R120, R120, 1.4426950216293334961 ;  /* 0x3fb8aa3b78787820 */ /* 0x000fe40000400000 */
[----:B------:R-:W-:-:S03]  /*4700*/  FMUL R122, R122, 1.4426950216293334961 ;  /* 0x3fb8aa3b7a7a7820 */ /* 0x000fc60000400000 */
[----:B------:R2:W-:Y:S01]  /*4710*/  MUFU.EX2 R108, R45 ;  /* 0x0000002d006c7308 */ /* 0x0005e20000000800 */
[--C-:B0-----:R-:W-:Y:S02]  /*4720*/  FFMA R44, R82, c[0x0][0x188], -R9.reuse ;  /* 0x00006200522c7a23 */ /* 0x101fe40000000809 */
[----:B------:R-:W-:Y:S02]  /*4730*/  FMUL R123, R123, 1.4426950216293334961 ;  /* 0x3fb8aa3b7b7b7820 */ /* 0x000fe40000400000 */
[----:B------:R-:W-:Y:S02]  /*4740*/  FMUL R44, R44, 1.4426950216293334961 ;  /* 0x3fb8aa3b2c2c7820 */ /* 0x000fe40000400000 */
[----:B--2---:R-:W-:Y:S02]  /*4750*/  FFMA R45, R83, c[0x0][0x188], -R9 ;  /* 0x00006200532d7a23 */ /* 0x004fe40000000809 */
[----:B------:R0:W-:Y:S02]  /*4760*/  MUFU.EX2 R83, R44 ;  /* 0x0000002c00537308 */ /* 0x0001e40000000800 */
[----:B------:R-:W-:-:S06]  /*4770*/  FMUL R45, R45, 1.4426950216293334961 ;  /* 0x3fb8aa3b2d2d7820 */ /* 0x000fcc0000400000 */
[----:B------:R-:W2:Y:S01]  /*4780*/  MUFU.EX2 R120, R120 ;  /* 0x0000007800787308 */ /* 0x000ea20000000800 */
[----:B0-----:R-:W-:-:S07]  /*4790*/  FFMA R44, R109, c[0x0][0x188], -R7 ;  /* 0x000062006d2c7a23 */ /* 0x001fce0000000807 */
[----:B------:R-:W-:Y:S01]  /*47a0*/  MUFU.EX2 R122, R122 ;  /* 0x0000007a007a7308 */ /* 0x000fe20000000800 */
[----:B------:R-:W-:-:S07]  /*47b0*/  FMUL R44, R44, 1.4426950216293334961 ;  /* 0x3fb8aa3b2c2c7820 */ /* 0x000fce0000400000 */
[----:B------:R0:W3:Y:S08]  /*47c0*/  MUFU.EX2 R82, R123 ;  /* 0x0000007b00527308 */ /* 0x0000f00000000800 */
[----:B------:R4:W5:Y:S01]  /*47d0*/  MUFU.EX2 R109, R45 ;  /* 0x0000002d006d7308 */ /* 0x0009620000000800 */
[--C-:B0-----:R-:W-:Y:S02]  /*47e0*/  FFMA R123, R101, c[0x0][0x188], -R7.reuse ;  /* 0x00006200657b7a23 */ /* 0x101fe40000000807 */
[----:B----4-:R-:W-:-:S05]  /*47f0*/  FFMA R45, R100, c[0x0][0x188], -R7 ;  /* 0x00006200642d7a23 */ /* 0x010fca0000000807 */
[----:B------:R0:W-:Y:S01]  /*4800*/  MUFU.EX2 R100, R44 ;  /* 0x0000002c00647308 */ /* 0x0001e20000000800 */
[----:B------:R-:W-:Y:S01]  /*4810*/  FMUL R45, R45, 1.4426950216293334961 ;  /* 0x3fb8aa3b2d2d7820 */ /* 0x000fe20000400000 */
[----:B-1----:R-:W-:Y:S01]  /*4820*/  HMMA.16816.F32.BF16 R112, R48, R132, R112 ;  /* 0x000000843070723c */ /* 0x002fe20000041870 */
[----:B0-----:R-:W-:-:S05]  /*4830*/  FFMA R44, R86, c[0x0][0x188], -R9 ;  /* 0x00006200562c7a23 */ /* 0x001fca0000000809 */
[----:B------:R0:W-:Y:S02]  /*4840*/  MUFU.EX2 R101, R45 ;  /* 0x0000002d00657308 */ /* 0x0001e40000000800 */
[----:B------:R-:W-:Y:S01]  /*4850*/  HMMA.16816.F32.BF16 R116, R48, R76, R116 ;  /* 0x0000004c3074723c */ /* 0x000fe20000041874 */
[----:B------:R-:W-:Y:S02]  /*4860*/  FMUL R44, R44, 1.4426950216293334961 ;  /* 0x3fb8aa3b2c2c7820 */ /* 0x000fe40000400000 */
[----:B0-----:R-:W-:-:S05]  /*4870*/  FFMA R45, R87, c[0x0][0x188], -R9 ;  /* 0x00006200572d7a23 */ /* 0x001fca0000000809 */
[C---:B------:R-:W-:Y:S01]  /*4880*/  HMMA.16816.F32.BF16 R96, R48.reuse, R68, R96 ;  /* 0x000000443060723c */ /* 0x040fe20000041860 */
[----:B------:R0:W-:Y:S07]  /*4890*/  MUFU.EX2 R87, R44 ;  /* 0x0000002c00577308 */ /* 0x0001ee0000000800 */
[----:B------:R-:W-:Y:S01]  /*48a0*/  HMMA.16816.F32.BF16 R92, R48, R64, R92 ;  /* 0x00000040305c723c */ /* 0x000fe2000004185c */
[----:B0-----:R-:W-:-:S07]  /*48b0*/  FMUL R44, R45, 1.4426950216293334961 ;  /* 0x3fb8aa3b2d2c7820 */ /* 0x001fce0000400000 */
[C---:B------:R-:W-:Y:S08]  /*48c0*/  HMMA.16816.F32.BF16 R72, R48.reuse, R60, R72 ;  /* 0x0000003c3048723c */ /* 0x040ff00000041848 */
[C---:B------:R-:W-:Y:S08]  /*48d0*/  HMMA.16816.F32.BF16 R136, R48.reuse, R56, R136 ;  /* 0x000000383088723c */ /* 0x040ff00000041888 */
[----:B------:R-:W-:Y:S07]  /*48e0*/  HMMA.16816.F32.BF16 R156, R48, R52, R156 ;  /* 0x00000034309c723c */ /* 0x000fee000004189c */
[----:B--2---:R-:W-:-:S02]  /*48f0*/  F2FP.BF16.PACK_AB R48, R80, R120 ;  /* 0x000000785030723e */ /* 0x004fc400000010ff */
[----:B---3--:R-:W-:Y:S02]  /*4900*/  F2FP.BF16.PACK_AB R49, R82, R122 ;  /* 0x0000007a5231723e */ /* 0x008fe400000010ff */
[----:B------:R-:W-:Y:S02]  /*4910*/  F2FP.BF16.PACK_AB R50, R84, R81 ;  /* 0x000000515432723e */ /* 0x000fe400000010ff */
[----:B-----5:R-:W-:Y:S01]  /*4920*/  F2FP.BF16.PACK_AB R51, R109, R83 ;  /* 0x000000536d33723e */ /* 0x020fe200000010ff */
[----:B------:R-:W-:Y:S02]  /*4930*/  FFMA R52, R110, c[0x0][0x188], -R9 ;  /* 0x000062006e347a23 */ /* 0x000fe40000000809 */
[----:B------:R0:W1:Y:S04]  /*4940*/  MUFU.EX2 R110, R44 ;  /* 0x0000002c006e7308 */ /* 0x0000680000000800 */
[----:B------:R-:W-:Y:S01]  /*4950*/  HMMA.16816.F32.BF16 R144, R48, R46, R144 ;  /* 0x0000002e3090723c */ /* 0x000fe20000041890 */
[----:B0-----:R-:W0:Y:S01]  /*4960*/  LDSM.16.M88.4 R44, [R11+0x4080] ;  /* 0x004080000b2c783b */ /* 0x001e220000000200 */
[----:B------:R-:W-:-:S02]  /*4970*/  FMUL R52, R52, 1.4426950216293334961 ;  /* 0x3fb8aa3b34347820 */ /* 0x000fc40000400000 */
[----:B------:R-:W-:Y:S02]  /*4980*/  FFMA R53, R111, c[0x0][0x188], -R9 ;  /* 0x000062006f357a23 */ /* 0x000fe40000000809 */
[----:B------:R2:W-:Y:S02]  /*4990*/  MUFU.EX2 R111, R52 ;  /* 0x00000034006f7308 */ /* 0x0005e40000000800 */
[----:B--2---:R-:W-:Y:S02]  /*49a0*/  FMUL R52, R53, 1.4426950216293334961 ;  /* 0x3fb8aa3b35347820 */ /* 0x004fe40000400000 */
[----:B------:R-:W-:-:S04]  /*49b0*/  FFMA R53, R128, c[0x0][0x188], -R7 ;  /* 0x0000620080357a23 */ /* 0x000fc80000000807 */
[----:B------:R2:W3:Y:S01]  /*49c0*/  MUFU.EX2 R128, R52 ;  /* 0x0000003400807308 */ /* 0x0004e20000000800 */
[----:B------:R-:W-:Y:S02]  /*49d0*/  FADD R164, R165, R164 ;  /* 0x000000a4a5a47221 */ /* 0x000fe40000000000 */
[----:B------:R-:W-:Y:S01]  /*49e0*/  FADD R162, R163, R162 ;  /* 0x000000a2a3a27221 */ /* 0x000fe20000000000 */
[----:B------:R-:W-:Y:S01]  /*49f0*/  HMMA.16816.F32.BF16 R112, R48, R134, R112 ;  /* 0x000000863070723c */ /* 0x000fe20000041870 */
[----:B------:R-:W-:Y:S02]  /*4a00*/  FADD R17, R17, R164 ;  /* 0x000000a411117221 */ /* 0x000fe40000000000 */
[----:B------:R-:W-:-:S05]  /*4a10*/  FADD R18, R18, R162 ;  /* 0x000000a212127221 */ /* 0x000fca0000000000 */
[C---:B------:R-:W-:Y:S01]  /*4a20*/  HMMA.16816.F32.BF16 R116, R48.reuse, R78, R116 ;  /* 0x0000004e3074723c */ /* 0x040fe20000041874 */
[----:B------:R-:W-:Y:S01]  /*4a30*/  FADD R17, R16, R17 ;  /* 0x0000001110117221 */ /* 0x000fe20000000000 */
[----:B------:R-:W-:Y:S06]  /*4a40*/  LDSM.16.M88.4 R76, [R11+0x7880] ;  /* 0x007880000b4c783b */ /* 0x000fec0000000200 */
[----:B------:R-:W-:Y:S01]  /*4a50*/  HMMA.16816.F32.BF16 R96, R48, R70, R96 ;  /* 0x000000463060723c */ /* 0x000fe20000041860 */
[----:B------:R-:W-:-:S07]  /*4a60*/  FADD R18, R15, R18 ;  /* 0x000000120f127221 */ /* 0x000fce0000000000 */
[C---:B------:R-:W-:Y:S08]  /*4a70*/  HMMA.16816.F32.BF16 R92, R48.reuse, R66, R92 ;  /* 0x00000042305c723c */ /* 0x040ff0000004185c */
[C---:B------:R-:W-:Y:S08]  /*4a80*/  HMMA.16816.F32.BF16 R72, R48.reuse, R62, R72 ;  /* 0x0000003e3048723c */ /* 0x040ff00000041848 */
[C---:B------:R-:W-:Y:S01]  /*4a90*/  HMMA.16816.F32.BF16 R136, R48.reuse, R58, R136 ;  /* 0x0000003a3088723c */ /* 0x040fe20000041888 */
[----:B------:R-:W4:Y:S07]  /*4aa0*/  LDSM.16.M88.4 R56, [R11+0x5880] ;  /* 0x005880000b38783b */ /* 0x000f2e0000000200 */
[----:B------:R-:W-:Y:S01]  /*4ab0*/  HMMA.16816.F32.BF16 R156, R48, R54, R156 ;  /* 0x00000036309c723c */ /* 0x000fe2000004189c */
[--C-:B------:R-:W-:Y:S01]  /*4ac0*/  FFMA R16, R89, c[0x0][0x188], -R7.reuse ;  /* 0x0000620059107a23 */ /* 0x100fe20000000807 */
[----:B------:R-:W-:Y:S01]  /*4ad0*/  LDSM.16.M88.4 R64, [R11+0x4880] ;  /* 0x004880000b40783b */ /* 0x000fe20000000200 */
[----:B------:R-:W-:-:S02]  /*4ae0*/  FFMA R68, R88, c[0x0][0x188], -R7 ;  /* 0x0000620058447a23 */ /* 0x000fc40000000807 */
[----:B--2---:R-:W-:Y:S01]  /*4af0*/  FMUL R52, R53, 1.4426950216293334961 ;  /* 0x3fb8aa3b35347820 */ /* 0x004fe20000400000 */
[----:B------:R-:W-:Y:S01]  /*4b00*/  LDSM.16.M88.4 R60, [R11+0x5080] ;  /* 0x005080000b3c783b */ /* 0x000fe20000000200 */
[----:B------:R-:W-:Y:S02]  /*4b10*/  F2FP.BF16.PACK_AB R48, R108, R85 ;  /* 0x000000556c30723e */ /* 0x000fe400000010ff */
[----:B-1----:R-:W-:Y:S02]  /*4b20*/  F2FP.BF16.PACK_AB R49, R110, R87 ;  /* 0x000000576e31723e */ /* 0x002fe400000010ff */
[----:B------:R-:W-:Y:S02]  /*4b30*/  F2FP.BF16.PACK_AB R50, R100, R121 ;  /* 0x000000796432723e */ /* 0x000fe400000010ff */
[----:B---3--:R-:W-:-:S07]  /*4b40*/  F2FP.BF16.PACK_AB R51, R128, R111 ;  /* 0x0000006f8033723e */ /* 0x008fce00000010ff */
[----:B0-----:R-:W-:Y:S07]  /*4b50*/  HMMA.16816.F32.BF16 R144, R48, R44, R144 ;  /* 0x0000002c3090723c */ /* 0x001fee0000041890 */
[----:B------:R-:W-:Y:S02]  /*4b60*/  FADD R44, R19, R17 ;  /* 0x00000011132c7221 */ /* 0x000fe40000000000 */
[----:B------:R-:W-:Y:S02]  /*4b70*/  FADD R45, R23, R18 ;  /* 0x00000012172d7221 */ /* 0x000fe40000000000 */
[----:B------:R-:W-:-:S02]  /*4b80*/  FADD R23, R20, R44 ;  /* 0x0000002c14177221 */ /* 0x000fc40000000000 */
[----:B------:R-:W-:Y:S02]  /*4b90*/  FADD R20, R24, R45 ;  /* 0x0000002d18147221 */ /* 0x000fe40000000000 */
[----:B------:R-:W-:Y:S02]  /*4ba0*/  FADD R23, R21, R23 ;  /* 0x0000001715177221 */ /* 0x000fe40000000000 */
[----:B------:R-:W-:Y:S02]  /*4bb0*/  FADD R20, R26, R20 ;  /* 0x000000141a147221 */ /* 0x000fe40000000000 */
[----:B------:R-:W-:Y:S02]  /*4bc0*/  FADD R23, R22, R23 ;  /* 0x0000001716177221 */ /* 0x000fe40000000000 */
[----:B------:R-:W-:Y:S02]  /*4bd0*/  FADD R20, R25, R20 ;  /* 0x0000001419147221 */ /* 0x000fe40000000000 */
[----:B------:R-:W-:-:S02]  /*4be0*/  FMUL R15, R16, 1.4426950216293334961 ;  /* 0x3fb8aa3b100f7820 */ /* 0x000fc40000400000 */
[----:B------:R-:W-:Y:S01]  /*4bf0*/  FADD R23, R27, R23 ;  /* 0x000000171b177221 */ /* 0x000fe20000000000 */
[----:B------:R-:W0:Y:S01]  /*4c00*/  LDSM.16.M88.4 R16, [R11+0x7080] ;  /* 0x007080000b10783b */ /* 0x000e220000000200 */
[----:B------:R-:W-:Y:S02]  /*4c10*/  FADD R20, R167, R20 ;  /* 0x00000014a7147221 */ /* 0x000fe40000000000 */
[----:B------:R-:W-:Y:S02]  /*4c20*/  FADD R152, R152, R23 ;  /* 0x0000001798987221 */ /* 0x000fe40000000000 */
[----:B------:R-:W-:Y:S02]  /*4c30*/  FADD R168, R168, R20 ;  /* 0x00000014a8a87221 */ /* 0x000fe40000000000 */
[----:B------:R-:W-:Y:S02]  /*4c40*/  FADD R152, R153, R152 ;  /* 0x0000009899987221 */ /* 0x000fe40000000000 */
[----:B------:R-:W-:-:S02]  /*4c50*/  FADD R168, R149, R168 ;  /* 0x000000a895a87221 */ /* 0x000fc40000000000 */
[----:B------:R-:W-:Y:S02]  /*4c60*/  FADD R166, R166, R152 ;  /* 0x00000098a6a67221 */ /* 0x000fe40000000000 */
[----:B------:R-:W-:Y:S02]  /*4c70*/  FADD R168, R148, R168 ;  /* 0x000000a894a87221 */ /* 0x000fe40000000000 */
[----:B------:R-:W-:Y:S02]  /*4c80*/  FFMA R53, R129, c[0x0][0x188], -R7 ;  /* 0x0000620081357a23 */ /* 0x000fe40000000807 */
[----:B------:R-:W-:Y:S02]  /*4c90*/  FMUL R68, R68, 1.4426950216293334961 ;  /* 0x3fb8aa3b44447820 */ /* 0x000fe40000400000 */
[----:B------:R-:W-:Y:S02]  /*4ca0*/  FADD R166, R120, R166 ;  /* 0x000000a678a67221 */ /* 0x000fe40000000000 */
[----:B------:R-:W-:Y:S01]  /*4cb0*/  FADD R122, R122, R168 ;  /* 0x000000a87a7a7221 */ /* 0x000fe20000000000 */
[----:B------:R1:W-:Y:S01]  /*4cc0*/  MUFU.EX2 R129, R52 ;  /* 0x0000003400817308 */ /* 0x0003e20000000800 */
[----:B------:R-:W-:-:S02]  /*4cd0*/  FMUL R88, R53, 1.4426950216293334961 ;  /* 0x3fb8aa3b35587820 */ /* 0x000fc40000400000 */
[----:B------:R-:W-:Y:S02]  /*4ce0*/  FADD R166, R80, R166 ;  /* 0x000000a650a67221 */ /* 0x000fe40000000000 */
[----:B------:R-:W-:-:S03]  /*4cf0*/  FADD R122, R82, R122 ;  /* 0x0000007a527a7221 */ /* 0x000fc60000000000 */
[----:B------:R2:W-:Y:S01]  /*4d00*/  MUFU.EX2 R89, R68 ;  /* 0x0000004400597308 */ /* 0x0005e20000000800 */
[----:B-1----:R-:W1:Y:S01]  /*4d10*/  LDSM.16.M88.4 R52, [R11+0x6080] ;  /* 0x006080000b34783b */ /* 0x002e620000000200 */
[----:B------:R-:W-:Y:S02]  /*4d20*/  FFMA R102, R102, c[0x0][0x188], -R9 ;  /* 0x0000620066667a23 */ /* 0x000fe40000000809 */
[----:B------:R-:W-:Y:S02]  /*4d30*/  FFMA R140, R140, c[0x0][0x188], -R7 ;  /* 0x000062008c8c7a23 */ /* 0x000fe40000000807 */
[----:B------:R-:W-:Y:S01]  /*4d40*/  FFMA R143, R143, c[0x0][0x188], -R9 ;  /* 0x000062008f8f7a23 */ /* 0x000fe20000000809 */
[----:B--2---:R-:W2:Y:S01]  /*4d50*/  LDSM.16.M88.4 R68, [R11+0x6880] ;  /* 0x006880000b44783b */ /* 0x004ea20000000200 */
[----:B------:R-:W-:Y:S02]  /*4d60*/  FADD R81, R81, R166 ;  /* 0x000000a651517221 */ /* 0x000fe40000000000 */
[----:B------:R-:W-:-:S02]  /*4d70*/  FADD R122, R83, R122 ;  /* 0x0000007a537a7221 */ /* 0x000fc40000000000 */
[----:B------:R-:W-:Y:S02]  /*4d80*/  FFMA R141, R141, c[0x0][0x188], -R7 ;  /* 0x000062008d8d7a23 */ /* 0x000fe40000000807 */
[----:B------:R-:W-:Y:S02]  /*4d90*/  FMUL R24, R102, 1.4426950216293334961 ;  /* 0x3fb8aa3b66187820 */ /* 0x000fe40000400000 */
[--C-:B------:R-:W-:Y:S02]  /*4da0*/  FFMA R103, R103, c[0x0][0x188], -R9.reuse ;  /* 0x0000620067677a23 */ /* 0x100fe40000000809 */
[----:B------:R-:W-:Y:S02]  /*4db0*/  FFMA R142, R142, c[0x0][0x188], -R9 ;  /* 0x000062008e8e7a23 */ /* 0x000fe40000000809 */
[----:B------:R-:W-:Y:S02]  /*4dc0*/  FMUL R123, R123, 1.4426950216293334961 ;  /* 0x3fb8aa3b7b7b7820 */ /* 0x000fe40000400000 */
[----:B------:R-:W-:-:S02]  /*4dd0*/  FMUL R132, R140, 1.4426950216293334961 ;  /* 0x3fb8aa3b8c847820 */ /* 0x000fc40000400000 */
[----:B------:R-:W-:Y:S02]  /*4de0*/  FMUL R26, R143, 1.4426950216293334961 ;  /* 0x3fb8aa3b8f1a7820 */ /* 0x000fe40000400000 */
[----:B------:R-:W-:Y:S02]  /*4df0*/  FADD R84, R84, R81 ;  /* 0x0000005154547221 */ /* 0x000fe40000000000 */
[----:B------:R-:W-:Y:S02]  /*4e00*/  FADD R122, R109, R122 ;  /* 0x0000007a6d7a7221 */ /* 0x000fe40000000000 */
[----:B------:R-:W-:Y:S02]  /*4e10*/  FMUL R141, R141, 1.4426950216293334961 ;  /* 0x3fb8aa3b8d8d7820 */ /* 0x000fe40000400000 */
[----:B------:R-:W-:Y:S02]  /*4e20*/  FMUL R21, R103, 1.4426950216293334961 ;  /* 0x3fb8aa3b67157820 */ /* 0x000fe40000400000 */
[----:B------:R-:W-:Y:S01]  /*4e30*/  FMUL R142, R142, 1.4426950216293334961 ;  /* 0x3fb8aa3b8e8e7820 */ /* 0x000fe20000400000 */
[----:B------:R-:W3:Y:S01]  /*4e40*/  MUFU.EX2 R24, R24 ;  /* 0x0000001800187308 */ /* 0x000ee20000000800 */
[----:B------:R-:W-:Y:S01]  /*4e50*/  FADD R27, R85, R84 ;  /* 0x00000054551b7221 */ /* 0x000fe20000000000 */
[----:B----4-:R-:W-:Y:S01]  /*4e60*/  HMMA.16816.F32.BF16 R96, R48, R56, R96 ;  /* 0x000000383060723c */ /* 0x010fe20000041860 */
[----:B------:R-:W-:Y:S01]  /*4e70*/  FADD R87, R87, R122 ;  /* 0x0000007a57577221 */ /* 0x000fe20000000000 */
[----:B------:R-:W4:Y:S01]  /*4e80*/  LDSM.16.M88.4 R80, [R169+0x4080] ;  /* 0x00408000a950783b */ /* 0x000f220000000200 */
[----:B------:R-:W-:-:S03]  /*4e90*/  FADD R108, R108, R27 ;  /* 0x0000001b6c6c7221 */ /* 0x000fc60000000000 */
[----:B------:R-:W5:Y:S01]  /*4ea0*/  MUFU.EX2 R123, R123 ;  /* 0x0000007b007b7308 */ /* 0x000f620000000800 */
[----:B------:R-:W-:Y:S02]  /*4eb0*/  FADD R110, R110, R87 ;  /* 0x000000576e6e7221 */ /* 0x000fe40000000000 */
[----:B------:R-:W-:-:S05]  /*4ec0*/  FFMA R130, R130, c[0x0][0x188], -R9 ;  /* 0x0000620082827a23 */ /* 0x000fca0000000809 */
[----:B------:R-:W-:Y:S01]  /*4ed0*/  MUFU.EX2 R132, R132 ;  /* 0x0000008400847308 */ /* 0x000fe20000000800 */
[----:B------:R-:W-:-:S07]  /*4ee0*/  FADD R121, R121, R108 ;  /* 0x0000006c79797221 */ /* 0x000fce0000000000 */
[----:B------:R-:W-:Y:S01]  /*4ef0*/  MUFU.EX2 R86, R141 ;  /* 0x0000008d00567308 */ /* 0x000fe20000000800 */
[----:B------:R-:W-:-:S07]  /*4f00*/  FADD R111, R111, R110 ;  /* 0x0000006e6f6f7221 */ /* 0x000fce0000000000 */
[----:B------:R-:W1:Y:S01]  /*4f10*/  MUFU.EX2 R56, R21 ;  /* 0x0000001500387308 */ /* 0x000e620000000800 */
[----:B0-----:R-:W-:Y:S07]  /*4f20*/  HMMA.16816.F32.BF16 R136, R48, R16, R136 ;  /* 0x000000103088723c */ /* 0x001fee0000041888 */
[----:B------:R-:W-:Y:S08]  /*4f30*/  MUFU.EX2 R25, R142 ;  /* 0x0000008e00197308 */ /* 0x000ff00000000800 */
[----:B------:R-:W0:Y:S01]  /*4f40*/  MUFU.EX2 R26, R26 ;  /* 0x0000001a001a7308 */ /* 0x000e220000000800 */
[----:B------:R-:W-:-:S02]  /*4f50*/  FMUL R17, R130, 1.4426950216293334961 ;  /* 0x3fb8aa3b82117820 */ /* 0x000fc40000400000 */
[----:B------:R-:W-:Y:S02]  /*4f60*/  FFMA R131, R131, c[0x0][0x188], -R9 ;  /* 0x0000620083837a23 */ /* 0x000fe40000000809 */
[----:B------:R-:W-:Y:S02]  /*4f70*/  FADD R100, R100, R121 ;  /* 0x0000007964647221 */ /* 0x000fe40000000000 */
[----:B------:R-:W-:Y:S02]  /*4f80*/  FADD R111, R128, R111 ;  /* 0x0000006f806f7221 */ /* 0x000fe40000000000 */
[----:B------:R-:W-:Y:S02]  /*4f90*/  FMUL R85, R131, 1.4426950216293334961 ;  /* 0x3fb8aa3b83557820 */ /* 0x000fe40000400000 */
[----:B------:R-:W-:Y:S01]  /*4fa0*/  FFMA R90, R90, c[0x0][0x188], -R9 ;  /* 0x000062005a5a7a23 */ /* 0x000fe20000000809 */
[----:B------:R-:W2:Y:S01]  /*4fb0*/  MUFU.EX2 R17, R17 ;  /* 0x0000001100117308 */ /* 0x000ea20000000800 */
[----:B------:R-:W-:-:S02]  /*4fc0*/  FADD R100, R101, R100 ;  /* 0x0000006465647221 */ /* 0x000fc40000000000 */
[----:B---3--:R-:W-:Y:S01]  /*4fd0*/  FADD R111, R24, R111 ;  /* 0x0000006f186f7221 */ /* 0x008fe20000000000 */
[----:B-----5:R-:W-:Y:S01]  /*4fe0*/  F2FP.BF16.PACK_AB R20, R123, R101 ;  /* 0x000000657b14723e */ /* 0x020fe200000010ff */
[----:B------:R-:W-:Y:S01]  /*4ff0*/  FMUL R87, R90, 1.4426950216293334961 ;  /* 0x3fb8aa3b5a577820 */ /* 0x000fe20000400000 */
[----:B-1----:R-:W-:Y:S01]  /*5000*/  F2FP.BF16.PACK_AB R21, R56, R24 ;  /* 0x000000183815723e */ /* 0x002fe200000010ff */
[----:B------:R-:W-:Y:S01]  /*5010*/  FFMA R91, R91, c[0x0][0x188], -R9 ;  /* 0x000062005b5b7a23 */ /* 0x000fe20000000809 */
[----:B------:R-:W-:Y:S02]  /*5020*/  F2FP.BF16.PACK_AB R22, R86, R132 ;  /* 0x000000845616723e */ /* 0x000fe400000010ff */
[----:B0-----:R-:W-:Y:S01]  /*5030*/  F2FP.BF16.PACK_AB R23, R26, R25 ;  /* 0x000000191a17723e */ /* 0x001fe200000010ff */
[----:B------:R-:W0:Y:S01]  /*5040*/  MUFU.EX2 R88, R88 ;  /* 0x0000005800587308 */ /* 0x000e220000000800 */
[----:B------:R-:W-:Y:S01]  /*5050*/  FADD R123, R123, R100 ;  /* 0x000000647b7b7221 */ /* 0x000fe20000000000 */
[----:B------:R-:W-:Y:S01]  /*5060*/  HMMA.16816.F32.BF16 R156, R48, R76, R156 ;  /* 0x0000004c309c723c */ /* 0x000fe2000004189c */
[----:B------:R-:W-:-:S02]  /*5070*/  FADD R56, R56, R111 ;  /* 0x0000006f38387221 */ /* 0x000fc40000000000 */
[----:B------:R-:W-:-:S03]  /*5080*/  FFMA R126, R126, c[0x0][0x188], -R9 ;  /* 0x000062007e7e7a23 */ /* 0x000fc60000000809 */
[----:B------:R-:W1:Y:S01]  /*5090*/  MUFU.EX2 R85, R85 ;  /* 0x0000005500557308 */ /* 0x000e620000000800 */
[----:B------:R-:W-:Y:S01]  /*50a0*/  FMUL R76, R91, 1.4426950216293334961 ;  /* 0x3fb8aa3b5b4c7820 */ /* 0x000fe20000400000 */
[----:B------:R-:W-:Y:S01]  /*50b0*/  HMMA.16816.F32.BF16 R144, R20, R46, R144 ;  /* 0x0000002e1490723c */ /* 0x000fe20000041890 */
[----:B------:R-:W-:Y:S02]  /*50c0*/  FFMA R124, R124, c[0x0][0x188], -R7 ;  /* 0x000062007c7c7a23 */ /* 0x000fe40000000807 */
[----:B------:R-:W-:Y:S02]  /*50d0*/  FADD R123, R132, R123 ;  /* 0x0000007b847b7221 */ /* 0x000fe40000000000 */
[----:B------:R-:W-:Y:S01]  /*50e0*/  FADD R25, R25, R56 ;  /* 0x0000003819197221 */ /* 0x000fe20000000000 */
[----:B------:R-:W3:Y:S01]  /*50f0*/  MUFU.EX2 R87, R87 ;  /* 0x0000005700577308 */ /* 0x000ee20000000800 */
[----:B------:R-:W-:Y:S02]  /*5100*/  FFMA R127, R127, c[0x0][0x188], -R9 ;  /* 0x000062007f7f7a23 */ /* 0x000fe40000000809 */
[----:B------:R-:W-:Y:S01]  /*5110*/  FMUL R46, R126, 1.4426950216293334961 ;  /* 0x3fb8aa3b7e2e7820 */ /* 0x000fe20000400000 */
[----:B------:R-:W-:Y:S01]  /*5120*/  HMMA.16816.F32.BF16 R112, R48, R64, R112 ;  /* 0x000000403070723c */ /* 0x000fe20000041870 */
[----:B------:R-:W-:-:S02]  /*5130*/  FMUL R124, R124, 1.4426950216293334961 ;  /* 0x3fb8aa3b7c7c7820 */ /* 0x000fc40000400000 */
[----:B------:R-:W-:Y:S01]  /*5140*/  FFMA R125, R125, c[0x0][0x188], -R7 ;  /* 0x000062007d7d7a23 */ /* 0x000fe20000000807 */
[----:B------:R-:W5:Y:S01]  /*5150*/  MUFU.EX2 R15, R15 ;  /* 0x0000000f000f7308 */ /* 0x000f620000000800 */
[----:B------:R-:W-:Y:S02]  /*5160*/  FADD R86, R86, R123 ;  /* 0x0000007b56567221 */ /* 0x000fe40000000000 */
[----:B------:R-:W-:Y:S01]  /*5170*/  FADD R26, R26, R25 ;  /* 0x000000191a1a7221 */ /* 0x000fe20000000000 */
[----:B------:R-:W-:Y:S01]  /*5180*/  HMMA.16816.F32.BF16 R116, R48, R60, R116 ;  /* 0x0000003c3074723c */ /* 0x000fe20000041874 */
[----:B------:R-:W-:-:S03]  /*5190*/  FFMA R104, R104, c[0x0][0x188], -R7 ;  /* 0x0000620068687a23 */ /* 0x000fc60000000807 */
[----:B------:R-:W0:Y:S01]  /*51a0*/  MUFU.EX2 R76, R76 ;  /* 0x0000004c004c7308 */ /* 0x000e220000000800 */
[----:B------:R-:W-:Y:S02]  /*51b0*/  FFMA R106, R106, c[0x0][0x188], -R9 ;  /* 0x000062006a6a7a23 */ /* 0x000fe40000000809 */
[----:B------:R-:W-:Y:S01]  /*51c0*/  FMUL R91, R127, 1.4426950216293334961 ;  /* 0x3fb8aa3b7f5b7820 */ /* 0x000fe20000400000 */
[----:B------:R-:W-:Y:S01]  /*51d0*/  HMMA.16816.F32.BF16 R92, R48, R52, R92 ;  /* 0x00000034305c723c */ /* 0x000fe2000004185c */
[----:B------:R-:W-:Y:S02]  /*51e0*/  FMUL R125, R125, 1.4426950216293334961 ;  /* 0x3fb8aa3b7d7d7820 */ /* 0x000fe40000400000 */
[----:B------:R-:W-:Y:S01]  /*51f0*/  FADD R25, R129, R86 ;  /* 0x0000005681197221 */ /* 0x000fe20000000000 */
[----:B------:R-:W1:Y:S01]  /*5200*/  MUFU.EX2 R44, R124 ;  /* 0x0000007c002c7308 */ /* 0x000e620000000800 */
[----:B--2---:R-:W-:-:S03]  /*5210*/  FADD R26, R17, R26 ;  /* 0x0000001a111a7221 */ /* 0x004fc60000000000 */
[----:B------:R-:W-:Y:S01]  /*5220*/  HMMA.16816.F32.BF16 R72, R48, R68, R72 ;  /* 0x000000443048723c */ /* 0x000fe20000041848 */
[----:B------:R-:W-:Y:S01]  /*5230*/  FFMA R105, R105, c[0x0][0x188], -R7 ;  /* 0x0000620069697a23 */ /* 0x000fe20000000807 */
[----:B------:R-:W-:Y:S02]  /*5240*/  LDSM.16.M88.4 R48, [R169+0x7080] ;  /* 0x00708000a930783b */ /* 0x000fe40000000200 */
[----:B------:R-:W2:Y:S01]  /*5250*/  MUFU.EX2 R46, R46 ;  /* 0x0000002e002e7308 */ /* 0x000ea20000000800 */
[----:B------:R-:W-:Y:S02]  /*5260*/  FMUL R45, R104, 1.4426950216293334961 ;  /* 0x3fb8aa3b682d7820 */ /* 0x000fe40000400000 */
[----:B------:R-:W-:Y:S02]  /*5270*/  FFMA R107, R107, c[0x0][0x188], -R9 ;  /* 0x000062006b6b7a23 */ /* 0x000fe40000000809 */
[----:B------:R-:W-:Y:S02]  /*5280*/  FMUL R47, R106, 1.4426950216293334961 ;  /* 0x3fb8aa3b6a2f7820 */ /* 0x000fe40000400000 */
[----:B0-----:R-:W-:Y:S01]  /*5290*/  FADD R24, R88, R25 ;  /* 0x0000001958187221 */ /* 0x001fe20000000000 */
[----:B------:R-:W0:Y:S01]  /*52a0*/  MUFU.EX2 R16, R125 ;  /* 0x0000007d00107308 */ /* 0x000e220000000800 */
[----:B-1----:R-:W-:-:S02]  /*52b0*/  FADD R26, R85, R26 ;  /* 0x0000001a551a7221 */ /* 0x002fc40000000000 */
[----:B------:R-:W-:Y:S02]  /*52c0*/  FMUL R102, R105, 1.4426950216293334961 ;  /* 0x3fb8aa3b69667820 */ /* 0x000fe40000400000 */
[----:B------:R-:W-:-:S03]  /*52d0*/  FMUL R90, R107, 1.4426950216293334961 ;  /* 0x3fb8aa3b6b5a7820 */ /* 0x000fc60000400000 */
[----:B------:R-:W1:Y:S01]  /*52e0*/  MUFU.EX2 R91, R91 ;  /* 0x0000005b005b7308 */ /* 0x000e620000000800 */
[----:B------:R-:W-:Y:S02]  /*52f0*/  FADD R84, R89, R24 ;  /* 0x0000001859547221 */ /* 0x000fe40000000000 */
[----:B---3--:R-:W-:-:S05]  /*5300*/  FADD R101, R87, R26 ;  /* 0x0000001a57657221 */ /* 0x008fca0000000000 */
[----:B------:R-:W3:Y:S01]  /*5310*/  MUFU.EX2 R45, R45 ;  /* 0x0000002d002d7308 */ /* 0x000ee20000000800 */
[----:B-----5:R-:W-:Y:S01]  /*5320*/  FADD R77, R15, R84 ;  /* 0x000000540f4d7221 */ /* 0x020fe20000000000 */
[----:B------:R-:W-:Y:S01]  /*5330*/  HMMA.16816.F32.BF16 R136, R20, R18, R136 ;  /* 0x000000121488723c */ /* 0x000fe20000041888 */
[----:B------:R-:W-:Y:S01]  /*5340*/  FADD R101, R76, R101 ;  /* 0x000000654c657221 */ /* 0x000fe20000000000 */
[----:B------:R-:W-:Y:S04]  /*5350*/  LDSM.16.M88.4 R24, [R169+0x7880] ;  /* 0x00788000a918783b */ /* 0x000fe80000000200 */
[----:B------:R-:W5:Y:S01]  /*5360*/  MUFU.EX2 R47, R47 ;  /* 0x0000002f002f7308 */ /* 0x000f620000000800 */
[----:B------:R-:W-:Y:S02]  /*5370*/  FADD R77, R44, R77 ;  /* 0x0000004d2c4d7221 */ /* 0x000fe40000000000 */
[----:B--2---:R-:W-:-:S05]  /*5380*/  FADD R84, R46, R101 ;  /* 0x000000652e547221 */ /* 0x004fca0000000000 */
[----:B------:R-:W2:Y:S08]  /*5390*/  MUFU.EX2 R102, R102 ;  /* 0x0000006600667308 */ /* 0x000eb00000000800 */
[----:B------:R-:W2:Y:S01]  /*53a0*/  MUFU.EX2 R90, R90 ;  /* 0x0000005a005a7308 */ /* 0x000ea20000000800 */
[----:B------:R-:W-:Y:S01]  /*53b0*/  HMMA.16816.F32.BF16 R112, R20, R66, R112 ;  /* 0x000000421470723c */ /* 0x000fe20000041870 */
[----:B0-----:R-:W-:-:S02]  /*53c0*/  FADD R18, R16, R77 ;  /* 0x0000004d10127221 */ /* 0x001fc40000000000 */
[----:B-1----:R-:W-:Y:S01]  /*53d0*/  FADD R86, R91, R84 ;  /* 0x000000545b567221 */ /* 0x002fe20000000000 */
[----:B------:R-:W-:Y:S01]  /*53e0*/  F2FP.BF16.PACK_AB R85, R85, R17 ;  /* 0x000000115555723e */ /* 0x000fe200000010ff */
[----:B---3--:R-:W-:-:S03]  /*53f0*/  FADD R17, R45, R18 ;  /* 0x000000122d117221 */ /* 0x008fc60000000000 */
[----:B------:R-:W-:Y:S01]  /*5400*/  HMMA.16816.F32.BF16 R116, R20, R62, R116 ;  /* 0x0000003e1474723c */ /* 0x000fe20000041874 */
[----:B------:R-:W-:Y:S01]  /*5410*/  LDSM.16.M88.4 R60, [R169+0x4880] ;  /* 0x00488000a93c783b */ /* 0x000fe20000000200 */
[----:B-----5:R-:W-:-:S06]  /*5420*/  FADD R19, R47, R86 ;  /* 0x000000562f137221 */ /* 0x020fcc0000000000 */
[----:B------:R-:W-:Y:S01]  /*5430*/  HMMA.16816.F32.BF16 R96, R20, R58, R96 ;  /* 0x0000003a1460723c */ /* 0x000fe20000041860 */
[----:B------:R-:W-:Y:S01]  /*5440*/  LDSM.16.M88.4 R56, [R169+0x5880] ;  /* 0x00588000a938783b */ /* 0x000fe20000000200 */
[----:B------:R-:W-:-:S06]  /*5450*/  F2FP.BF16.PACK_AB R84, R88, R129 ;  /* 0x000000815854723e */ /* 0x000fcc00000010ff */
[----:B------:R-:W-:Y:S01]  /*5460*/  HMMA.16816.F32.BF16 R92, R20, R54, R92 ;  /* 0x00000036145c723c */ /* 0x000fe2000004185c */
[----:B------:R-:W-:Y:S01]  /*5470*/  LDSM.16.M88.4 R52, [R169+0x6080] ;  /* 0x00608000a934783b */ /* 0x000fe20000000200 */
[----:B------:R-:W-:-:S06]  /*5480*/  F2FP.BF16.PACK_AB R86, R15, R89 ;  /* 0x000000590f56723e */ /* 0x000fcc00000010ff */
[----:B------:R-:W-:Y:S01]  /*5490*/  HMMA.16816.F32.BF16 R64, R20, R70, R72 ;  /* 0x000000461440723c */ /* 0x000fe20000041848 */
[----:B------:R-:W-:Y:S04]  /*54a0*/  LDSM.16.M88.4 R68, [R169+0x5080] ;  /* 0x00508000a944783b */ /* 0x000fe80000000200 */
[----:B------:R-:W-:Y:S01]  /*54b0*/  LDSM.16.M88.4 R72, [R169+0x6880] ;  /* 0x00688000a948783b */ /* 0x000fe20000000200 */
[----:B--2---:R-:W-:Y:S02]  /*54c0*/  FADD R88, R102, R17 ;  /* 0x0000001166587221 */ /* 0x004fe40000000000 */
[----:B------:R-:W-:-:S03]  /*54d0*/  FADD R15, R90, R19 ;  /* 0x000000135a0f7221 */ /* 0x000fc60000000000 */
[----:B------:R-:W0:Y:S04]  /*54e0*/  SHFL.BFLY PT, R89, R88, 0x2, 0x1f ;  /* 0x0c401f0058597f89 */ /* 0x000e2800000e0000 */
[----:B------:R-:W1:Y:S01]  /*54f0*/  SHFL.BFLY PT, R100, R15, 0x2, 0x1f ;  /* 0x0c401f000f647f89 */ /* 0x000e6200000e0000 */
[----:B------:R-:W-:Y:S01]  /*5500*/  HMMA.16816.F32.BF16 R156, R20, R78, R156 ;  /* 0x0000004e149c723c */ /* 0x000fe2000004189c */
[----:B------:R-:W-:-:S07]  /*5510*/  F2FP.BF16.PACK_AB R87, R76, R87 ;  /* 0x000000574c57723e */ /* 0x000fce00000010ff */
[C---:B----4-:R-:W-:Y:S01]  /*5520*/  HMMA.16816.F32.BF16 R144, R84.reuse, R80, R144 ;  /* 0x000000505490723c */ /* 0x050fe20000041890 */
[----:B0-----:R-:W-:Y:S02]  /*5530*/  FADD R89, R88, R89 ;  /* 0x0000005958597221 */ /* 0x001fe40000000000 */
[----:B-1----:R-:W-:Y:S11]  /*5540*/  FADD R100, R15, R100 ;  /* 0x000000640f647221 */ /* 0x002ff60000000000 */
[----:B------:R-:W-:Y:S02]  /*5550*/  @!UPT UIADD3 URZ, URZ, URZ, URZ ;  /* 0x0000003f3f3ff290 */ /* 0x000fe4000fffe03f */
[C---:B------:R-:W-:Y:S01]  /*5560*/  HMMA.16816.F32.BF16 R156, R84.reuse, R24, R156 ;  /* 0x00000018549c723c */ /* 0x040fe2000004189c */
[----:B------:R-:W0:Y:S04]  /*5570*/  SHFL.BFLY PT, R24, R89, 0x1, 0x1f ;  /* 0x0c201f0059187f89 */ /* 0x000e2800000e0000 */
[----:B------:R-:W1:Y:S03]  /*5580*/  SHFL.BFLY PT, R15, R100, 0x1, 0x1f ;  /* 0x0c201f00640f7f89 */ /* 0x000e6600000e0000 */
[C---:B------:R-:W-:Y:S08]  /*5590*/  HMMA.16816.F32.BF16 R112, R84.reuse, R60, R112 ;  /* 0x0000003c5470723c */ /* 0x040ff00000041870 */
[C---:B------:R-:W-:Y:S08]  /*55a0*/  HMMA.16816.F32.BF16 R116, R84.reuse, R68, R116 ;  /* 0x000000445474723c */ /* 0x040ff00000041874 */
[C---:B------:R-:W-:Y:S08]  /*55b0*/  HMMA.16816.F32.BF16 R96, R84.reuse, R56, R96 ;  /* 0x000000385460723c */ /* 0x040ff00000041860 */
[C---:B------:R-:W-:Y:S08]  /*55c0*/  HMMA.16816.F32.BF16 R20, R84.reuse, R52, R92 ;  /* 0x000000345414723c */ /* 0x040ff0000004185c */
[C---:B------:R-:W-:Y:S08]  /*55d0*/  HMMA.16816.F32.BF16 R76, R84.reuse, R72, R64 ;  /* 0x00000048544c723c */ /* 0x040ff00000041840 */
[----:B------:R-:W-:Y:S01]  /*55e0*/  HMMA.16816.F32.BF16 R136, R84, R48, R136 ;  /* 0x000000305488723c */ /* 0x000fe20000041888 */
[----:B------:R-:W-:-:S04]  /*55f0*/  IADD3 R3, R3, 0x80, RZ ;  /* 0x0000008003037810 */ /* 0x000fc80007ffe0ff */
[----:B------:R-:W-:Y:S02]  /*5600*/  ISETP.GE.AND P0, PT, R3, c[0x0][0x1d0], PT ;  /* 0x0000740003007a0c */ /* 0x000fe40003f06270 */
[----:B------:R-:W-:Y:S02]  /*5610*/  F2FP.BF16.PACK_AB R16, R16, R44 ;  /* 0x0000002c1010723e */ /* 0x000fe400000010ff */
[----:B------:R-:W-:Y:S02]  /*5620*/  F2FP.BF16.PACK_AB R17, R91, R46 ;  /* 0x0000002e5b11723e */ /* 0x000fe400000010ff */
[----:B------:R-:W-:Y:S02]  /*5630*/  F2FP.BF16.PACK_AB R18, R102, R45 ;  /* 0x0000002d6612723e */ /* 0x000fe400000010ff */
[----:B------:R-:W-:Y:S01]  /*5640*/  F2FP.BF16.PACK_AB R19, R90, R47 ;  /* 0x0000002f5a13723e */ /* 0x000fe200000010ff */
[----:B0-----:R-:W-:Y:S02]  /*5650*/  FADD R89, R89, R24 ;  /* 0x0000001859597221 */ /* 0x001fe40000000000 */
[----:B-1----:R-:W-:-:S04]  /*5660*/  FADD R15, R100, R15 ;  /* 0x0000000f640f7221 */ /* 0x002fc80000000000 */
[----:B------:R-:W-:Y:S01]  /*5670*/  HMMA.16816.F32.BF16 R64, R16, R82, R144 ;  /* 0x000000521040723c */ /* 0x000fe20000041890 */
[----:B------:R-:W-:Y:S01]  /*5680*/  FFMA R4, R14, R4, R89 ;  /* 0x000000040e047223 */ /* 0x000fe20000000059 */
[----:B------:R-:W-:Y:S01]  /*5690*/  MOV R14, R7 ;  /* 0x00000007000e7202 */ /* 0x000fe20000000f00 */
[----:B------:R-:W-:-:S05]  /*56a0*/  FFMA R13, R12, R13, R15 ;  /* 0x0000000d0c0d7223 */ /* 0x000fca000000000f */
[----:B------:R-:W-:Y:S01]  /*56b0*/  HMMA.16816.F32.BF16 R60, R16, R62, R112 ;  /* 0x0000003e103c723c */ /* 0x000fe20000041870 */
[----:B------:R-:W-:-:S07]  /*56c0*/  MOV R12, R9 ;  /* 0x00000009000c7202 */ /* 0x000fce0000000f00 */
[C---:B------:R-:W-:Y:S08]  /*56d0*/  HMMA.16816.F32.BF16 R92, R16.reuse, R70, R116 ;  /* 0x00000046105c723c */ /* 0x040ff00000041874 */
[C---:B------:R-:W-:Y:S08]  /*56e0*/  HMMA.16816.F32.BF16 R56, R16.reuse, R58, R96 ;  /* 0x0000003a1038723c */ /* 0x040ff00000041860 */
[C---:B------:R-:W-:Y:S08]  /*56f0*/  HMMA.16816.F32.BF16 R52, R16.reuse, R54, R20 ;  /* 0x000000361034723c */ /* 0x040ff00000041814 */
[C---:B------:R-:W-:Y:S08]  /*5700*/  HMMA.16816.F32.BF16 R72, R16.reuse, R74, R76 ;  /* 0x0000004a1048723c */ /* 0x040ff0000004184c */
[C---:B------:R-:W-:Y:S08]  /*5710*/  HMMA.16816.F32.BF16 R136, R16.reuse, R50, R136 ;  /* 0x000000321088723c */ /* 0x040ff00000041888 */
[----:B------:R-:W-:Y:S07]  /*5720*/  HMMA.16816.F32.BF16 R156, R16, R26, R156 ;  /* 0x0000001a109c723c */ /* 0x000fee000004189c */
[----:B------:R-:W-:-:S04]  /*5730*/  IMAD.MOV.U32 R17, RZ, RZ, 0x80 ;  /* 0x00000080ff117424 */ /* 0x000fc800078e00ff */
[C---:B------:R-:W-:Y:S02]  /*5740*/  IMAD R2, R17.reuse, c[0x0][0x1b4], R2 ;  /* 0x00006d0011027a24 */ /* 0x040fe400078e0202 */
[----:B------:R-:W-:Y:S01]  /*5750*/  IMAD R8, R17, c[0x0][0x1a4], R8 ;  /* 0x0000690011087a24 */ /* 0x000fe200078e0208 */
[----:B------:R-:W-:Y:S01]  /*5760*/  @P0 CALL.REL.NOINC `(.L_x_1) ;  /* 0x0000001000000944 */ /* 0x000fe20003c00000 */
[----:B------:R-:W-:Y:S05]  /*5770*/  BRA `(.L_x_2) ;  /* 0xffffc75000007947 */ /* 0x000fea000383ffff */
.L_x_1:
[----:B------:R-:W-:Y:S01]  /*5780*/  IMAD.MOV.U32 R3, RZ, RZ, R7 ;  /* 0x000000ffff037224 */ /* 0x000fe200078e0007 */
[----:B------:R-:W-:-:S04]  /*5790*/  MOV R2, R9 ;  /* 0x0000000900027202 */ /* 0x000fc80000000f00 */
.L_x_0:
[----:B------:R-:W0:Y:S01]  /*57a0*/  S2R R90, SR_TID.X ;  /* 0x00000000005a7919 */ /* 0x000e220000002100 */
[----:B--2---:R-:W-:Y:S01]  /*57b0*/  IMAD.MOV.U32 R15, RZ, RZ, R4 ;  /* 0x000000ffff0f7224 */ /* 0x004fe200078e0004 */
[----:B------:R-:W-:Y:S02]  /*57c0*/  MOV R14, R13 ;  /* 0x0000000d000e7202 */ /* 0x000fe40000000f00 */
[----:B------:R-:W1:Y:S01]  /*57d0*/  S2R R89, SR_CTAID.Y ;  /* 0x0000000000597919 */ /* 0x000e620000002600 */
[C---:B------:R-:W-:Y:S01]  /*57e0*/  FMUL R0, R15.reuse, 8388608 ;  /* 0x4b0000000f007820 */ /* 0x040fe20000400000 */
[----:B------:R-:W-:Y:S01]  /*57f0*/  FSETP.GEU.AND P2, PT, R15, 1.175494350822287508e-38, PT ;  /* 0x008000000f00780b */ /* 0x000fe20003f4e000 */
[C---:B------:R-:W-:Y:S01]  /*5800*/  FMUL R5, R14.reuse, 8388608 ;  /* 0x4b0000000e057820 */ /* 0x040fe20000400000 */
[----:B------:R-:W2:Y:S01]  /*5810*/  S2R R87, SR_CTAID.X ;  /* 0x0000000000577919 */ /* 0x000ea20000002500 */
[----:B------:R-:W-:-:S02]  /*5820*/  FSETP.GEU.AND P3, PT, R14, 1.175494350822287508e-38, PT ;  /* 0x008000000e00780b */ /* 0x000fc40003f6e000 */
[----:B------:R-:W-:Y:S01]  /*5830*/  FSEL R68, R0, R15, !P2 ;  /* 0x0000000f00447208 */ /* 0x000fe20005000000 */
[----:B------:R-:W3:Y:S01]  /*5840*/  S2R R16, SR_TID.X ;  /* 0x0000000000107919 */ /* 0x000ee20000002100 */
[----:B------:R-:W-:Y:S02]  /*5850*/  FSEL R69, R5, R14, !P3 ;  /* 0x0000000e05457208 */ /* 0x000fe40005800000 */
[----:B------:R-:W-:Y:S01]  /*5860*/  FSETP.GT.AND P1, PT, |R14|, 8.50705917302346158658e+37, PT ;  /* 0x7e8000000e00780b */ /* 0x000fe20003f24200 */
[----:B------:R-:W4:Y:S01]  /*5870*/  S2R R70, SR_TID.X ;  /* 0x0000000000467919 */ /* 0x000f220000002100 */
[----:B------:R-:W-:Y:S02]  /*5880*/  MOV R25, R56 ;  /* 0x0000003800197202 */ /* 0x000fe40000000f00 */
[----:B------:R-:W-:Y:S01]  /*5890*/  MOV R86, c[0x0][0x1c8] ;  /* 0x0000720000567a02 */ /* 0x000fe20000000f00 */
[----:B------:R-:W-:Y:S01]  /*58a0*/  BAR.SYNC.DEFER_BLOCKING 0x0 ;  /* 0x0000000000007b1d */ /* 0x000fe20000010000 */
[C---:B0-----:R-:W-:Y:S01]  /*58b0*/  IMAD.SHL.U32 R13, R90.reuse, 0x4, RZ ;  /* 0x000000045a0d7824 */ /* 0x041fe200078e00ff */
[----:B------:R-:W-:-:S02]  /*58c0*/  SHF.L.U32 R11, R90, 0x3, RZ ;  /* 0x000000035a0b7819 */ /* 0x000fc400000006ff */
[----:B------:R-:W-:-:S04]  /*58d0*/  SHF.R.U32.HI R4, RZ, 0x1, R90 ;  /* 0x00000001ff047819 */ /* 0x000fc8000001165a */
[----:B------:R-:W-:Y:S01]  /*58e0*/  @P1 FMUL R159, R159, 0.25 ;  /* 0x3e8000009f9f1820 */ /* 0x000fe20000400000 */
[----:B------:R-:W-:Y:S01]  /*58f0*/  LOP3.LUT R0, R11, 0x38, RZ, 0xc0, !PT ;  /* 0x000000380b007812 */ /* 0x000fe200078ec0ff */
[----:B------:R-:W-:Y:S01]  /*5900*/  @P1 FMUL R158, R158, 0.25 ;  /* 0x3e8000009e9e1820 */ /* 0x000fe20000400000 */
[----:B------:R-:W-:Y:S01]  /*5910*/  LOP3.LUT R6, R4, 0x4, RZ, 0xc0, !PT ;  /* 0x0000000404067812 */ /* 0x000fe200078ec0ff */
[----:B------:R-:W-:Y:S01]  /*5920*/  @P1 FMUL R139, R139, 0.25 ;  /* 0x3e8000008b8b1820 */ /* 0x000fe20000400000 */
[----:B------:R-:W-:Y:S01]  /*5930*/  LOP3.LUT R7, R13, 0x1c0, RZ, 0xc0, !PT ;  /* 0x000001c00d077812 */ /* 0x000fe200078ec0ff */
[----:B------:R-:W-:Y:S01]  /*5940*/  @P1 FMUL R138, R138, 0.25 ;  /* 0x3e8000008a8a1820 */ /* 0x000fe20000400000 */
[----:B------:R-:W-:Y:S01]  /*5950*/  IADD3 R4, R68, -0x3f3504f3, RZ ;  /* 0xc0cafb0d44047810 */ /* 0x000fe20007ffe0ff */
[----:B------:R-:W-:Y:S01]  /*5960*/  @P1 FMUL R75, R75, 0.25 ;  /* 0x3e8000004b4b1820 */ /* 0x000fe20000400000 */
[----:B------:R-:W-:Y:S01]  /*5970*/  IADD3 R0, R6, R0, R7 ;  /* 0x0000000006007210 */ /* 0x000fe20007ffe007 */
[----:B------:R-:W-:Y:S01]  /*5980*/  @P1 FMUL R74, R74, 0.25 ;  /* 0x3e8000004a4a1820 */ /* 0x000fe20000400000 */
[----:B------:R-:W-:Y:S01]  /*5990*/  SHF.L.U32 R6, R90, 0x9, RZ ;  /* 0x000000095a067819 */ /* 0x000fe200000006ff */
[----:B------:R-:W-:Y:S01]  /*59a0*/  @P1 FMUL R55, R55, 0.25 ;  /* 0x3e80000037371820 */ /* 0x000fe20000400000 */
[----:B------:R-:W-:Y:S01]  /*59b0*/  LOP3.LUT R5, R4, 0xff800000, RZ, 0xc0, !PT ;  /* 0xff80000004057812 */ /* 0x000fe200078ec0ff */
[----:B------:R-:W-:Y:S01]  /*59c0*/  @P1 FMUL R54, R54, 0.25 ;  /* 0x3e80000036361820 */ /* 0x000fe20000400000 */
[----:B------:R-:W-:Y:S01]  /*59d0*/  IADD3 R4, R69, -0x3f3504f3, RZ ;  /* 0xc0cafb0d45047810 */ /* 0x000fe20007ffe0ff */
[----:B------:R-:W-:Y:S01]  /*59e0*/  @P1 FMUL R59, R59, 0.25 ;  /* 0x3e8000003b3b1820 */ /* 0x000fe20000400000 */
[----:B------:R-:W-:Y:S01]  /*59f0*/  LOP3.LUT R88, R90, 0x7f, RZ, 0xc0, !PT ;  /* 0x0000007f5a587812 */ /* 0x000fe200078ec0ff */
[----:B------:R-:W-:Y:S01]  /*5a00*/  @P1 FMUL R58, R58, 0.25 ;  /* 0x3e8000003a3a1820 */ /* 0x000fe20000400000 */
[----:B------:R-:W-:Y:S01]  /*5a10*/  LOP3.LUT R9, R6, 0x3000, RZ, 0xc0, !PT ;  /* 0x0000300006097812 */ /* 0x000fe200078ec0ff */
[----:B-1----:R-:W-:Y:S01]  /*5a20*/  IMAD R6, R89, c[0x0][0x1c0], RZ ;  /* 0x0000700059067a24 */ /* 0x002fe200078e02ff */
[----:B------:R-:W-:Y:S01]  /*5a30*/  SHF.L.U32 R12, R90, 0x5, RZ ;  /* 0x000000055a0c7819 */ /* 0x000fe200000006ff */
[----:B--2---:R-:W-:Y:S01]  /*5a40*/  IMAD R87, R87, 0x80, R88 ;  /* 0x0000008057577824 */ /* 0x004fe200078e0258 */
[----:B------:R-:W-:Y:S01]  /*5a50*/  LOP3.LUT R8, R4, 0xff800000, RZ, 0xc0, !PT ;  /* 0xff80000004087812 */ /* 0x000fe200078ec0ff */
[C---:B------:R-:W-:Y:S01]  /*5a60*/  IMAD.HI R21, R6.reuse, 0x2, RZ ;  /* 0x0000000206157827 */ /* 0x040fe200078e02ff */
[----:B------:R-:W-:Y:S01]  /*5a70*/  SHF.L.U32 R20, R6, 0x1, RZ ;  /* 0x0000000106147819 */ /* 0x000fe200000006ff */
[----:B------:R-:W-:Y:S01]  /*5a80*/  I2F R7, R5 ;  /* 0x0000000500077306 */ /* 0x000fe20000201400 */
[----:B------:R-:W-:Y:S01]  /*5a90*/  LOP3.LUT R12, R9, 0x60, R12, 0xf8, !PT ;  /* 0x00000060090c7812 */ /* 0x000fe200078ef80c */
[----:B------:R-:W-:Y:S01]  /*5aa0*/  IMAD R10, R87, c[0x0][0x1c4], RZ ;  /* 0x00007100570a7a24 */ /* 0x000fe200078e02ff */
[----:B------:R-:W-:Y:S01]  /*5ab0*/  FSEL R6, RZ, -23, P3 ;  /* 0xc1b80000ff067808 */ /* 0x000fe20001800000 */
[----:B------:R-:W-:Y:S01]  /*5ac0*/  @P1 FMUL R95, R95, 0.25 ;  /* 0x3e8000005f5f1820 */ /* 0x000fe20000400000 */
[C---:B------:R-:W-:Y:S01]  /*5ad0*/  FSETP.GEU.AND P3, PT, |R14|.reuse, 1.175494350822287508e-38, PT ;  /* 0x008000000e00780b */ /* 0x040fe20003f6e200 */
[----:B------:R-:W-:Y:S01]  /*5ae0*/  @P1 FMUL R14, R14, 0.25 ;  /* 0x3e8000000e0e1820 */ /* 0x000fe20000400000 */
[----:B------:R-:W-:Y:S01]  /*5af0*/  LOP3.LUT R4, R11, 0x700, RZ, 0xc0, !PT ;  /* 0x000007000b047812 */ /* 0x000fe200078ec0ff */
[----:B------:R-:W0:Y:S01]  /*5b00*/  I2F R9, R8 ;  /* 0x0000000800097306 */ /* 0x000e220000201400 */
[----:B------:R-:W-:Y:S01]  /*5b10*/  SHF.L.U32 R11, R10, 0x1, RZ ;  /* 0x000000010a0b7819 */ /* 0x000fe200000006ff */
[----:B------:R-:W-:Y:S01]  /*5b20*/  @P1 FMUL R94, R94, 0.25 ;  /* 0x3e8000005e5e1820 */ /* 0x000fe20000400000 */
[----:B------:R-:W-:Y:S01]  /*5b30*/  LOP3.LUT R13, R4, 0x70, R13, 0xf8, !PT ;  /* 0x00000070040d7812 */ /* 0x000fe200078ef80d */
[----:B------:R-:W-:Y:S01]  /*5b40*/  IMAD.SHL.U32 R4, R90, 0x800, RZ ;  /* 0x000008005a047824 */ /* 0x000fe200078e00ff */
[----:B------:R-:W-:Y:S01]  /*5b50*/  IADD3 R20, P4, P5, R11, c[0x0][0x178], R20 ;  /* 0x00005e000b147a10 */ /* 0x000fe20007d9e014 */
[----:B------:R-:W-:Y:S01]  /*5b60*/  @P1 FMUL R63, R63, 0.25 ;  /* 0x3e8000003f3f1820 */ /* 0x000fe20000400000 */
[----:B---3--:R-:W-:Y:S01]  /*5b70*/  LOP3.LUT R16, R16, 0xff, RZ, 0xc0, !PT ;  /* 0x000000ff10107812 */ /* 0x008fe200078ec0ff */
[----:B------:R-:W-:Y:S01]  /*5b80*/  @P1 FMUL R62, R62, 0.25 ;  /* 0x3e8000003e3e1820 */ /* 0x000fe20000400000 */
[----:B------:R-:W-:Y:S01]  /*5b90*/  LOP3.LUT R11, R4, 0x3000, RZ, 0xc0, !PT ;  /* 0x00003000040b7812 */ /* 0x000fe200078ec0ff */
[----:B------:R-:W-:Y:S01]  /*5ba0*/  @!P3 FMUL R14, R14, 16777216 ;  /* 0x4b8000000e0eb820 */ /* 0x000fe20000400000 */
[----:B------:R-:W-:Y:S01]  /*5bb0*/  FSEL R4, RZ, -23, P2 ;  /* 0xc1b80000ff047808 */ /* 0x000fe20001000000 */
[----:B------:R-:W-:Y:S01]  /*5bc0*/  @P1 FMUL R67, R67, 0.25 ;  /* 0x3e80000043431820 */ /* 0x000fe20000400000 */
[C---:B------:R-:W-:Y:S01]  /*5bd0*/  FSETP.GT.AND P2, PT, |R15|.reuse, 8.50705917302346158658e+37, PT ;  /* 0x7e8000000f00780b */ /* 0x040fe20003f44200 */
[----:B------:R-:W-:Y:S01]  /*5be0*/  @P1 FMUL R66, R66, 0.25 ;  /* 0x3e80000042421820 */ /* 0x000fe20000400000 */
[----:B------:R-:W-:Y:S01]  /*5bf0*/  FSETP.GEU.AND P1, PT, |R15|, 1.175494350822287508e-38, PT ;  /* 0x008000000f00780b */ /* 0x000fe20003f2e200 */
[----:B0-----:R-:W-:Y:S01]  /*5c00*/  FFMA.FTZ R9, R9, 1.1920928955078125e-07, R6 ;  /* 0x3400000009097823 */ /* 0x001fe20000010006 */
[----:B------:R-:W-:Y:S01]  /*5c10*/  LEA R56, R16, R11, 0x4 ;  /* 0x0000000b10387211 */ /* 0x000fe200078e20ff */
[----:B------:R-:W0:Y:S01]  /*5c20*/  MUFU.RCP R6, R14 ;  /* 0x0000000e00067308 */ /* 0x000e220000001000 */
[----:B------:R-:W-:Y:S01]  /*5c30*/  IMAD.HI R10, R10, 0x2, RZ ;  /* 0x000000020a0a7827 */ /* 0x000fe200078e02ff */
[----:B------:R-:W-:-:S02]  /*5c40*/  LOP3.LUT R43, R12, R13, RZ, 0x3c, !PT ;  /* 0x0000000d0c2b7212 */ /* 0x000fc400078e3cff */
[----:B------:R-:W-:Y:S01]  /*5c50*/  IADD3 R5, R68, -R5, RZ ;  /* 0x8000000544057210 */ /* 0x000fe20007ffe0ff */
[----:B------:R-:W-:Y:S01]  /*5c60*/  @!P3 FMUL R159, R159, 16777216 ;  /* 0x4b8000009f9fb820 */ /* 0x000fe20000400000 */
[----:B------:R-:W-:Y:S01]  /*5c70*/  IADD3.X R21, R10, c[0x0][0x17c], R21, P4, P5 ;  /* 0x00005f000a157a10 */ /* 0x000fe200027ea415 */
[----:B------:R-:W-:Y:S01]  /*5c80*/  @!P3 FMUL R158, R158, 16777216 ;  /* 0x4b8000009e9eb820 */ /* 0x000fe20000400000 */
[----:B----4-:R-:W-:Y:S01]  /*5c90*/  SHF.R.U32.HI R70, RZ, 0x7, R70 ;  /* 0x00000007ff467819 */ /* 0x010fe20000011646 */
[----:B------:R-:W-:Y:S01]  /*5ca0*/  @P2 FMUL R15, R15, 0.25 ;  /* 0x3e8000000f0f2820 */ /* 0x000fe20000400000 */
[----:B------:R-:W-:Y:S01]  /*5cb0*/  LOP3.LUT P0, RZ, R90, 0x80, RZ, 0xc0, !PT ;  /* 0x000000805aff7812 */ /* 0x000fe2000780c0ff */
[----:B------:R-:W-:Y:S01]  /*5cc0*/  @!P3 FMUL R139, R139, 16777216 ;  /* 0x4b8000008b8bb820 */ /* 0x000fe20000400000 */
[----:B------:R-:W-:Y:S01]  /*5cd0*/  SGXT.U32 R70, R70, 0x1 ;  /* 0x000000014646781a */ /* 0x000fe20000000000 */
[----:B------:R-:W-:Y:S02]  /*5ce0*/  @!P3 FMUL R138, R138, 16777216 ;  /* 0x4b8000008a8ab820 */ /* 0x000fe40000400000 */
[----:B------:R-:W-:-:S02]  /*5cf0*/  @!P3 FMUL R75, R75, 16777216 ;  /* 0x4b8000004b4bb820 */ /* 0x000fc40000400000 */
[----:B------:R-:W-:Y:S02]  /*5d00*/  @!P3 FMUL R74, R74, 16777216 ;  /* 0x4b8000004a4ab820 */ /* 0x000fe40000400000 */
[----:B------:R-:W-:Y:S02]  /*5d10*/  @!P3 FMUL R55, R55, 16777216 ;  /* 0x4b8000003737b820 */ /* 0x000fe40000400000 */
[----:B------:R-:W-:Y:S02]  /*5d20*/  @!P3 FMUL R54, R54, 16777216 ;  /* 0x4b8000003636b820 */ /* 0x000fe40000400000 */
[----:B------:R-:W-:Y:S02]  /*5d30*/  @!P3 FMUL R59, R59, 16777216 ;  /* 0x4b8000003b3bb820 */ /* 0x000fe40000400000 */
[----:B------:R-:W-:Y:S02]  /*5d40*/  @!P3 FMUL R58, R58, 16777216 ;  /* 0x4b8000003a3ab820 */ /* 0x000fe40000400000 */
[----:B------:R-:W-:-:S02]  /*5d50*/  @!P3 FMUL R95, R95, 16777216 ;  /* 0x4b8000005f5fb820 */ /* 0x000fc40000400000 */
[----:B------:R-:W-:Y:S02]  /*5d60*/  @!P3 FMUL R94, R94, 16777216 ;  /* 0x4b8000005e5eb820 */ /* 0x000fe40000400000 */
[----:B------:R-:W-:Y:S02]  /*5d70*/  @!P3 FMUL R63, R63, 16777216 ;  /* 0x4b8000003f3fb820 */ /* 0x000fe40000400000 */
[----:B------:R-:W-:Y:S02]  /*5d80*/  @!P3 FMUL R62, R62, 16777216 ;  /* 0x4b8000003e3eb820 */ /* 0x000fe40000400000 */
[----:B------:R-:W-:Y:S02]  /*5d90*/  @!P3 FMUL R67, R67, 16777216 ;  /* 0x4b8000004343b820 */ /* 0x000fe40000400000 */
[----:B------:R-:W-:Y:S01]  /*5da0*/  @!P3 FMUL R66, R66, 16777216 ;  /* 0x4b8000004242b820 */ /* 0x000fe20000400000 */
[----:B------:R-:W-:Y:S01]  /*5db0*/  ISETP.GE.U32.AND P3, PT, R69, 0x7f800000, PT ;  /* 0x7f8000004500780c */ /* 0x000fe20003f66070 */
[----:B------:R-:W-:-:S02]  /*5dc0*/  @!P1 FMUL R15, R15, 16777216 ;  /* 0x4b8000000f0f9820 */ /* 0x000fc40000400000 */
[C---:B0-----:R-:W-:Y:S02]  /*5dd0*/  FMUL R10, R6.reuse, R159 ;  /* 0x0000009f060a7220 */ /* 0x041fe40000400000 */
[C---:B------:R-:W-:Y:S02]  /*5de0*/  FMUL R11, R6.reuse, R158 ;  /* 0x0000009e060b7220 */ /* 0x040fe40000400000 */
[C---:B------:R-:W-:Y:S02]  /*5df0*/  FMUL R13, R6.reuse, R139 ;  /* 0x0000008b060d7220 */ /* 0x040fe40000400000 */
[C---:B------:R-:W-:Y:S02]  /*5e00*/  FMUL R14, R6.reuse, R138 ;  /* 0x0000008a060e7220 */ /* 0x040fe40000400000 */
[C---:B------:R-:W-:Y:S02]  /*5e10*/  FMUL R17, R6.reuse, R75 ;  /* 0x0000004b06117220 */ /* 0x040fe40000400000 */
[----:B------:R-:W-:-:S02]  /*5e20*/  FMUL R18, R6, R74 ;  /* 0x0000004a06127220 */ /* 0x000fc40000400000 */
[----:B------:R-:W-:Y:S01]  /*5e30*/  FMUL R24, R6, R55 ;  /* 0x0000003706187220 */ /* 0x000fe20000400000 */
[----:B------:R-:W-:Y:S01]  /*5e40*/  F2FP.BF16.PACK_AB R55, R10, R13 ;  /* 0x0000000d0a37723e */ /* 0x000fe200000010ff */
[C---:B------:R-:W-:Y:S02]  /*5e50*/  FMUL R23, R6.reuse, R54 ;  /* 0x0000003606177220 */ /* 0x040fe40000400000 */
[C---:B------:R-:W-:Y:S01]  /*5e60*/  FMUL R27, R6.reuse, R59 ;  /* 0x0000003b061b7220 */ /* 0x040fe20000400000 */
[----:B------:R-:W-:Y:S01]  /*5e70*/  F2FP.BF16.PACK_AB R54, R17, R24 ;  /* 0x000000181136723e */ /* 0x000fe200000010ff */
[C---:B------:R-:W-:Y:S02]  /*5e80*/  FMUL R28, R6.reuse, R58 ;  /* 0x0000003a061c7220 */ /* 0x040fe40000400000 */
[C---:B------:R-:W-:Y:S02]  /*5e90*/  FMUL R32, R6.reuse, R95 ;  /* 0x0000005f06207220 */ /* 0x040fe40000400000 */
[----:B------:R-:W-:-:S02]  /*5ea0*/  FMUL R31, R6, R94 ;  /* 0x0000005e061f7220 */ /* 0x000fc40000400000 */
[C---:B------:R-:W-:Y:S02]  /*5eb0*/  FMUL R35, R6.reuse, R63 ;  /* 0x0000003f06237220 */ /* 0x040fe40000400000 */
[C---:B------:R-:W-:Y:S02]  /*5ec0*/  FMUL R36, R6.reuse, R62 ;  /* 0x0000003e06247220 */ /* 0x040fe40000400000 */
[C---:B------:R-:W-:Y:S02]  /*5ed0*/  FMUL R40, R6.reuse, R67 ;  /* 0x0000004306287220 */ /* 0x040fe40000400000 */
[----:B------:R-:W-:Y:S02]  /*5ee0*/  FMUL R39, R6, R66 ;  /* 0x0000004206277220 */ /* 0x000fe40000400000 */
[----:B------:R-:W0:Y:S01]  /*5ef0*/  MUFU.RCP R6, R15 ;  /* 0x0000000f00067308 */ /* 0x000e220000001000 */
[----:B------:R-:W-:Y:S02]  /*5f00*/  @P2 FMUL R73, R73, 0.25 ;  /* 0x3e80000049492820 */ /* 0x000fe40000400000 */
[----:B------:R-:W-:Y:S01]  /*5f10*/  @P2 FMUL R53, R53, 0.25 ;  /* 0x3e80000035352820 */ /* 0x000fe20000400000 */
[----:B------:R-:W-:Y:S01]  /*5f20*/  F2FP.BF16.PACK_AB R36, R36, R39 ;  /* 0x000000272424723e */ /* 0x000fe200000010ff */
[----:B------:R-:W-:Y:S01]  /*5f30*/  @!P1 FMUL R73, R73, 16777216 ;  /* 0x4b80000049499820 */ /* 0x000fe20000400000 */
[----:B------:R-:W-:Y:S01]  /*5f40*/  F2FP.BF16.PACK_AB R39, R11, R14 ;  /* 0x0000000e0b27723e */ /* 0x000fe200000010ff */
[----:B------:R-:W-:-:S02]  /*5f50*/  @!P1 FMUL R53, R53, 16777216 ;  /* 0x4b80000035359820 */ /* 0x000fc40000400000 */
[----:B------:R-:W-:Y:S02]  /*5f60*/  @P2 FMUL R25, R25, 0.25 ;  /* 0x3e80000019192820 */ /* 0x000fe40000400000 */
[----:B------:R-:W-:Y:S02]  /*5f70*/  @P2 FMUL R157, R157, 0.25 ;  /* 0x3e8000009d9d2820 */ /* 0x000fe40000400000 */
[----:B------:R-:W-:Y:S02]  /*5f80*/  @P2 FMUL R156, R156, 0.25 ;  /* 0x3e8000009c9c2820 */ /* 0x000fe40000400000 */
[----:B------:R-:W-:Y:S02]  /*5f90*/  @P2 FMUL R137, R137, 0.25 ;  /* 0x3e80000089892820 */ /* 0x000fe40000400000 */
[C---:B0-----:R-:W-:Y:S02]  /*5fa0*/  FMUL R19, R6.reuse, R73 ;  /* 0x0000004906137220 */ /* 0x041fe40000400000 */
[----:B------:R-:W-:Y:S01]  /*5fb0*/  FMUL R26, R6, R53 ;  /* 0x00000035061a7220 */ /* 0x000fe20000400000 */
[----:B------:R-:W-:Y:S01]  /*5fc0*/  F2FP.BF16.PACK_AB R53, R27, R32 ;  /* 0x000000201b35723e */ /* 0x000fe200000010ff */
[----:B------:R-:W-:-:S02]  /*5fd0*/  @P2 FMUL R136, R136, 0.25 ;  /* 0x3e80000088882820 */ /* 0x000fc40000400000 */
[----:B------:R-:W-:Y:S01]  /*5fe0*/  @P2 FMUL R72, R72, 0.25 ;  /* 0x3e80000048482820 */ /* 0x000fe20000400000 */
[----:B------:R-:W-:Y:S01]  /*5ff0*/  F2FP.BF16.PACK_AB R50, R19, R26 ;  /* 0x0000001a1332723e */ /* 0x000fe200000010ff */
[----:B------:R-:W-:Y:S01]  /*6000*/  @P2 FMUL R52, R52, 0.25 ;  /* 0x3e80000034342820 */ /* 0x000fe20000400000 */
[----:B------:R-:W-:Y:S01]  /*6010*/  MOV R19, 0x3dc6b27f ;  /* 0x3dc6b27f00137802 */ /* 0x000fe20000000f00 */
[----:B------:R-:W-:Y:S02]  /*6020*/  @P2 FMUL R57, R57, 0.25 ;  /* 0x3e80000039392820 */ /* 0x000fe40000400000 */
[----:B------:R-:W-:Y:S02]  /*6030*/  @P2 FMUL R93, R93, 0.25 ;  /* 0x3e8000005d5d2820 */ /* 0x000fe40000400000 */
[----:B------:R-:W-:Y:S02]  /*6040*/  @P2 FMUL R92, R92, 0.25 ;  /* 0x3e8000005c5c2820 */ /* 0x000fe40000400000 */
[----:B------:R-:W-:-:S02]  /*6050*/  @P2 FMUL R61, R61, 0.25 ;  /* 0x3e8000003d3d2820 */ /* 0x000fc40000400000 */
[----:B------:R-:W-:Y:S02]  /*6060*/  @P2 FMUL R60, R60, 0.25 ;  /* 0x3e8000003c3c2820 */ /* 0x000fe40000400000 */
[----:B------:R-:W-:Y:S02]  /*6070*/  @P2 FMUL R65, R65, 0.25 ;  /* 0x3e80000041412820 */ /* 0x000fe40000400000 */
[----:B------:R-:W-:Y:S01]  /*6080*/  @P2 FMUL R64, R64, 0.25 ;  /* 0x3e80000040402820 */ /* 0x000fe20000400000 */
[----:B------:R-:W-:Y:S01]  /*6090*/  ISETP.GE.U32.AND P2, PT, R68, 0x7f800000, PT ;  /* 0x7f8000004400780c */ /* 0x000fe20003f46070 */
[----:B------:R-:W-:Y:S02]  /*60a0*/  @!P1 FMUL R25, R25, 16777216 ;  /* 0x4b80000019199820 */ /* 0x000fe40000400000 */
        /* <DEDUP_REMOVED lines=13> */
[----:B------:R-:W-:Y:S01]  /*6180*/  FSETP.NEU.AND P1, PT, R68, RZ, PT ;  /* 0x000000ff4400720b */ /* 0x000fe20003f2d000 */
[----:B------:R-:W-:-:S02]  /*6190*/  FADD R5, R5, -1 ;  /* 0xbf80000005057421 */ /* 0x000fc40000000000 */
[----:B------:R-:W-:Y:S02]  /*61a0*/  FFMA.FTZ R4, R7, 1.1920928955078125e-07, R4 ;  /* 0x3400000007047823 */ /* 0x000fe40000010004 */
[C---:B------:R-:W-:Y:S02]  /*61b0*/  FMUL R30, R6.reuse, R25 ;  /* 0x00000019061e7220 */ /* 0x040fe40000400000 */
[C---:B------:R-:W-:Y:S02]  /*61c0*/  FMUL R7, R6.reuse, R157 ;  /* 0x0000009d06077220 */ /* 0x040fe40000400000 */
[C---:B------:R-:W-:Y:S02]  /*61d0*/  FMUL R12, R6.reuse, R156 ;  /* 0x0000009c060c7220 */ /* 0x040fe40000400000 */
[C---:B------:R-:W-:Y:S02]  /*61e0*/  FMUL R16, R6.reuse, R137 ;  /* 0x0000008906107220 */ /* 0x040fe40000400000 */
[----:B------:R-:W-:-:S02]  /*61f0*/  FMUL R15, R6, R136 ;  /* 0x00000088060f7220 */ /* 0x000fc40000400000 */
[C---:B------:R-:W-:Y:S01]  /*6200*/  FMUL R22, R6.reuse, R72 ;  /* 0x0000004806167220 */ /* 0x040fe20000400000 */
[----:B------:R-:W-:Y:S01]  /*6210*/  F2FP.BF16.PACK_AB R51, R7, R16 ;  /* 0x000000100733723e */ /* 0x000fe200000010ff */
[----:B------:R-:W-:Y:S01]  /*6220*/  FMUL R29, R6, R57 ;  /* 0x00000039061d7220 */ /* 0x000fe20000400000 */
[----:B------:R-:W-:Y:S01]  /*6230*/  F2FP.BF16.PACK_AB R47, R12, R15 ;  /* 0x0000000f0c2f723e */ /* 0x000fe200000010ff */
[C---:B------:R-:W-:Y:S02]  /*6240*/  FMUL R37, R6.reuse, R61 ;  /* 0x0000003d06257220 */ /* 0x040fe40000400000 */
[C---:B------:R-:W-:Y:S02]  /*6250*/  FMUL R38, R6.reuse, R60 ;  /* 0x0000003c06267220 */ /* 0x040fe40000400000 */
[C---:B------:R-:W-:Y:S02]  /*6260*/  FMUL R41, R6.reuse, R64 ;  /* 0x0000004006297220 */ /* 0x040fe40000400000 */
[----:B------:R-:W-:-:S02]  /*6270*/  FMUL R42, R6, R65 ;  /* 0x00000041062a7220 */ /* 0x000fc40000400000 */
[----:B------:R-:W-:Y:S01]  /*6280*/  FMUL R33, R6, R92 ;  /* 0x0000005c06217220 */ /* 0x000fe20000400000 */
[----:B------:R-:W-:Y:S01]  /*6290*/  F2FP.BF16.PACK_AB R44, R38, R41 ;  /* 0x00000029262c723e */ /* 0x000fe200000010ff */
[C---:B------:R-:W-:Y:S01]  /*62a0*/  FMUL R34, R6.reuse, R93 ;  /* 0x0000005d06227220 */ /* 0x040fe20000400000 */
[----:B------:R-:W-:Y:S01]  /*62b0*/  F2FP.BF16.PACK_AB R48, R37, R42 ;  /* 0x0000002a2530723e */ /* 0x000fe200000010ff */
[----:B------:R-:W-:Y:S01]  /*62c0*/  FMUL R25, R6, R52 ;  /* 0x0000003406197220 */ /* 0x000fe20000400000 */
[----:B------:R-:W-:Y:S01]  /*62d0*/  F2FP.BF16.PACK_AB R45, R30, R33 ;  /* 0x000000211e2d723e */ /* 0x000fe200000010ff */
[----:B------:R-:W-:Y:S01]  /*62e0*/  FFMA.FTZ R6, R5, R19, -0.16845393180847167969 ;  /* 0xbe2c7f3005067423 */ /* 0x000fe20000010013 */
[----:B------:R-:W-:Y:S01]  /*62f0*/  F2FP.BF16.PACK_AB R49, R29, R34 ;  /* 0x000000221d31723e */ /* 0x000fe200000010ff */
[----:B------:R-:W-:Y:S01]  /*6300*/  IMAD R12, R70, c[0x0][0x1c8], RZ ;  /* 0x00007200460c7a24 */ /* 0x000fe200078e02ff */
[----:B------:R-:W-:Y:S01]  /*6310*/  F2FP.BF16.PACK_AB R46, R22, R25 ;  /* 0x00000019162e723e */ /* 0x000fe200000010ff */
[----:B------:R-:W-:Y:S01]  /*6320*/  FFMA.FTZ R6, R5, R6, 0.1716887056827545166 ;  /* 0x3e2fcf2a05067423 */ /* 0x000fe20000010006 */
[----:B------:R-:W-:Y:S01]  /*6330*/  F2FP.BF16.PACK_AB R52, R35, R40 ;  /* 0x000000282334723e */ /* 0x000fe200000010ff */
[----:B------:R-:W-:Y:S01]  /*6340*/  IMAD.IADD R8, R69, 0x1, -R8 ;  /* 0x0000000145087824 */ /* 0x000fe200078e0a08 */
[----:B------:R-:W-:Y:S01]  /*6350*/  F2FP.BF16.PACK_AB R37, R28, R31 ;  /* 0x0000001f1c25723e */ /* 0x000fe200000010ff */
[C---:B------:R-:W-:Y:S01]  /*6360*/  FFMA.FTZ R6, R5.reuse, R6, -0.17900948226451873779 ;  /* 0xbe374e4305067423 */ /* 0x040fe20000010006 */
[----:B------:R-:W-:Y:S01]  /*6370*/  F2FP.BF16.PACK_AB R38, R18, R23 ;  /* 0x000000171226723e */ /* 0x000fe200000010ff */
[----:B------:R-:W-:Y:S01]  /*6380*/  IMAD R15, R86, 0x2, R12 ;  /* 0x00000002560f7824 */ /* 0x000fe200078e020c */
[----:B------:R-:W-:Y:S01]  /*6390*/  STS.128 [R43], R44 ;  /* 0x0000002c2b007388 */ /* 0x000fe20000000c00 */
[----:B------:R-:W-:-:S02]  /*63a0*/  FFMA.FTZ R6, R5, R6, 0.20512372255325317383 ;  /* 0x3e520bf405067423 */ /* 0x000fc40000010006 */
[----:B------:R-:W-:Y:S01]  /*63b0*/  FADD R8, R8, -1 ;  /* 0xbf80000008087421 */ /* 0x000fe20000000000 */
[----:B------:R-:W-:Y:S01]  /*63c0*/  LEA R11, R86, R15, 0x1 ;  /* 0x0000000f560b7211 */ /* 0x000fe200078e08ff */
[C---:B------:R-:W-:Y:S01]  /*63d0*/  FFMA.FTZ R6, R5.reuse, R6, -0.24046532809734344482 ;  /* 0xbe763c8b05067423 */ /* 0x040fe20000010006 */
[----:B------:R0:W-:Y:S01]  /*63e0*/  STS.128 [R43+0x800], R48 ;  /* 0x000800302b007388 */ /* 0x0001e20000000c00 */
[----:B------:R-:W-:Y:S01]  /*63f0*/  FFMA.FTZ R7, R8, R19, -0.16845393180847167969 ;  /* 0xbe2c7f3008077423 */ /* 0x000fe20000010013 */
[----:B------:R-:W-:Y:S01]  /*6400*/  LEA R10, R86, R11, 0x1 ;  /* 0x0000000b560a7211 */ /* 0x000fe200078e08ff */
[----:B------:R-:W-:Y:S01]  /*6410*/  FFMA.FTZ R6, R5, R6, 0.28857114911079406738 ;  /* 0x3e93bf9905067423 */ /* 0x000fe20000010006 */
[----:B------:R1:W-:Y:S01]  /*6420*/  STS.128 [R43+0x80], R36 ;  /* 0x000080242b007388 */ /* 0x0003e20000000c00 */
[----:B------:R-:W-:Y:S01]  /*6430*/  FFMA.FTZ R7, R8, R7, 0.1716887056827545166 ;  /* 0x3e2fcf2a08077423 */ /* 0x000fe20000010007 */
[----:B------:R-:W-:Y:S01]  /*6440*/  LEA R24, P4, R15, R20, 0x1 ;  /* 0x000000140f187211 */ /* 0x000fe200078808ff */
[----:B------:R-:W-:Y:S01]  /*6450*/  FFMA.FTZ R6, R5, R6, -0.36067417263984680176 ;  /* 0xbeb8aa4905067423 */ /* 0x000fe20000010006 */
[----:B------:R2:W-:Y:S01]  /*6460*/  STS.128 [R43+0x880], R52 ;  /* 0x000880342b007388 */ /* 0x0005e20000000c00 */
[----:B------:R-:W-:-:S03]  /*6470*/  IMAD R13, R86, 0x2, R10 ;  /* 0x00000002560d7824 */ /* 0x000fc600078e020a */
[----:B------:R-:W-:Y:S01]  /*6480*/  BAR.SYNC.DEFER_BLOCKING 0x0 ;  /* 0x0000000000007b1d */ /* 0x000fe20000010000 */
[----:B------:R-:W-:Y:S01]  /*6490*/  FFMA.FTZ R6, R5, R6, 0.48089820146560668945 ;  /* 0x3ef6384a05067423 */ /* 0x000fe20000010006 */
[----:B------:R-:W-:Y:S01]  /*64a0*/  LEA R14, R86, R13, 0x1 ;  /* 0x0000000d560e7211 */ /* 0x000fe200078e08ff */
[----:B------:R-:W-:Y:S01]  /*64b0*/  FFMA.FTZ R7, R8, R7, -0.17900948226451873779 ;  /* 0xbe374e4308077423 */ /* 0x000fe20000010007 */
[----:B------:R-:W-:Y:S01]  /*64c0*/  LEA R26, P5, R11, R20, 0x1 ;  /* 0x000000140b1a7211 */ /* 0x000fe200078a08ff */
[----:B------:R-:W-:Y:S01]  /*64d0*/  FFMA.FTZ R6, R5, R6, -0.72134751081466674805 ;  /* 0xbf38aa3b05067423 */ /* 0x000fe20000010006 */
[----:B------:R-:W-:Y:S01]  /*64e0*/  LEA R16, R86, R14, 0x1 ;  /* 0x0000000e56107211 */ /* 0x000fe200078e08ff */
[----:B------:R-:W-:Y:S01]  /*64f0*/  FFMA.FTZ R7, R8, R7, 0.20512372255325317383 ;  /* 0x3e520bf408077423 */ /* 0x000fe20000010007 */
[----:B------:R-:W-:Y:S01]  /*6500*/  LEA.HI.X.SX32 R25, R15, R21, 0x1, P4 ;  /* 0x000000150f197211 */ /* 0x000fe200020f0eff */
[----:B------:R-:W-:Y:S01]  /*6510*/  FMUL R6, R5, R6 ;  /* 0x0000000605067220 */ /* 0x000fe20000400000 */
[----:B------:R-:W-:Y:S01]  /*6520*/  LEA R32, P4, R14, R20, 0x1 ;  /* 0x000000140e207211 */ /* 0x000fe200078808ff */
[----:B------:R-:W-:Y:S01]  /*6530*/  FFMA.FTZ R7, R8, R7, -0.24046532809734344482 ;  /* 0xbe763c8b08077423 */ /* 0x000fe20000010007 */
[----:B------:R-:W-:Y:S01]  /*6540*/  LEA.HI.X.SX32 R27, R11, R21, 0x1, P5 ;  /* 0x000000150b1b7211 */ /* 0x000fe200028f0eff */
[C---:B------:R-:W-:Y:S01]  /*6550*/  FMUL R6, R5.reuse, R6 ;  /* 0x0000000605067220 */ /* 0x040fe20000400000 */
[----:B------:R-:W-:Y:S01]  /*6560*/  LEA R34, P5, R16, R20, 0x1 ;  /* 0x0000001410227211 */ /* 0x000fe200078a08ff */
[----:B------:R-:W-:Y:S01]  /*6570*/  FFMA.FTZ R7, R8, R7, 0.28857114911079406738 ;  /* 0x3e93bf9908077423 */ /* 0x000fe20000010007 */
[----:B0-----:R-:W-:Y:S01]  /*6580*/  LOP3.LUT R48, R56, 0x20, RZ, 0x3c, !PT ;  /* 0x0000002038307812 */ /* 0x001fe200078e3cff */
[----:B------:R-:W-:Y:S01]  /*6590*/  FFMA.FTZ R5, R5, 1.4426950216293334961, R6 ;  /* 0x3fb8aa3b05057823 */ /* 0x000fe20000010006 */
[-C--:B------:R-:W-:Y:S01]  /*65a0*/  LEA.HI.X.SX32 R33, R14, R21.reuse, 0x1, P4 ;  /* 0x000000150e217211 */ /* 0x080fe200020f0eff */
[----:B------:R-:W-:Y:S01]  /*65b0*/  IMAD R6, R86, 0x2, R16 ;  /* 0x0000000256067824 */ /* 0x000fe200078e0210 */
[----:B------:R-:W-:Y:S01]  /*65c0*/  LEA.HI.X.SX32 R35, R16, R21, 0x1, P5 ;  /* 0x0000001510237211 */ /* 0x000fe200028f0eff */
[----:B------:R-:W-:-:S02]  /*65d0*/  FFMA.FTZ R7, R8, R7, -0.36067417263984680176 ;  /* 0xbeb8aa4908077423 */ /* 0x000fc40000010007 */
[----:B------:R-:W-:Y:S01]  /*65e0*/  FADD R84, R4, R5 ;  /* 0x0000000504547221 */ /* 0x000fe20000000000 */
[----:B------:R-:W-:Y:S01]  /*65f0*/  LEA R4, R86, R6, 0x1 ;  /* 0x0000000656047211 */ /* 0x000fe200078e08ff */
[----:B------:R-:W-:Y:S01]  /*6600*/  FFMA.FTZ R7, R8, R7, 0.48089820146560668945 ;  /* 0x3ef6384a08077423 */ /* 0x000fe20000010007 */
[----:B------:R-:W-:Y:S01]  /*6610*/  @P2 MOV R5, 0x7f800000 ;  /* 0x7f80000000052802 */ /* 0x000fe20000000f00 */
[----:B------:R-:W0:Y:S01]  /*6620*/  LDS.128 R16, [R56] ;  /* 0x0000000038107984 */ /* 0x000e220000000c00 */
[----:B------:R-:W-:Y:S01]  /*6630*/  LEA R41, R86, R4, 0x1 ;  /* 0x0000000456297211 */ /* 0x000fe200078e08ff */
[----:B------:R-:W-:Y:S01]  /*6640*/  FFMA.FTZ R7, R8, R7, -0.72134751081466674805 ;  /* 0xbf38aa3b08077423 */ /* 0x000fe20000010007 */
[----:B-1----:R-:W-:Y:S01]  /*6650*/  LEA R38, P4, R4, R20, 0x1 ;  /* 0x0000001404267211 */ /* 0x002fe200078808ff */
[----:B------:R-:W-:Y:S01]  /*6660*/  @P2 FFMA.FTZ R84, R68, R5, +INF ;  /* 0x7f80000044542423 */ /* 0x000fe20000010005 */
[----:B--2---:R-:W-:Y:S01]  /*6670*/  LEA R43, R86, R41, 0x1 ;  /* 0x00000029562b7211 */ /* 0x004fe200078e08ff */
[----:B------:R-:W-:Y:S01]  /*6680*/  FMUL R7, R8, R7 ;  /* 0x0000000708077220 */ /* 0x000fe20000400000 */
[----:B------:R-:W-:Y:S01]  /*6690*/  LOP3.LUT R5, R56, 0x60, RZ, 0x3c, !PT ;  /* 0x0000006038057812 */ /* 0x000fe200078e3cff */
[----:B------:R-:W-:Y:S01]  /*66a0*/  IMAD.SHL.U32 R88, R90, 0x2, RZ ;  /* 0x000000025a587824 */ /* 0x000fe200078e00ff */
[----:B------:R-:W-:Y:S01]  /*66b0*/  LEA.HI.X.SX32 R39, R4, R21, 0x1, P4 ;  /* 0x0000001504277211 */ /* 0x000fe200020f0eff */
[----:B------:R-:W-:Y:S01]  /*66c0*/  IMAD R45, R86, 0x2, R43 ;  /* 0x00000002562d7824 */ /* 0x000fe200078e022b */
[----:B------:R-:W-:Y:S01]  /*66d0*/  FSETP.NEU.AND P2, PT, R69, RZ, PT ;  /* 0x000000ff4500720b */ /* 0x000fe20003f4d000 */
[----:B------:R-:W-:Y:S01]  /*66e0*/  FMUL R7, R8, R7 ;  /* 0x0000000708077220 */ /* 0x000fe20000400000 */
[----:B------:R-:W-:-:S02]  /*66f0*/  FSEL R84, R84, -INF , P1 ;  /* 0xff80000054547808 */ /* 0x000fc40000800000 */
[----:B------:R-:W-:Y:S01]  /*6700*/  LEA R47, R86, R45, 0x1 ;  /* 0x0000002d562f7211 */ /* 0x000fe200078e08ff */
[----:B------:R-:W-:Y:S01]  /*6710*/  FFMA.FTZ R8, R8, 1.4426950216293334961, R7 ;  /* 0x3fb8aa3b08087823 */ /* 0x000fe20000010007 */
[-C--:B------:R-:W-:Y:S01]  /*6720*/  LEA R44, P4, R45, R20.reuse, 0x1 ;  /* 0x000000142d2c7211 */ /* 0x080fe200078808ff */
[----:B------:R-:W-:Y:S01]  /*6730*/  FFMA R84, R84, 0.69314718246459960938, R3 ;  /* 0x3f31721854547823 */ /* 0x000fe20000000003 */
[C---:B------:R-:W-:Y:S01]  /*6740*/  LEA R49, R86.reuse, R47, 0x1 ;  /* 0x0000002f56317211 */ /* 0x040fe200078e08ff */
[----:B------:R-:W-:Y:S01]  /*6750*/  FADD R85, R9, R8 ;  /* 0x0000000809557221 */ /* 0x000fe20000000000 */
[----:B------:R-:W-:Y:S01]  /*6760*/  LEA R46, P5, R47, R20, 0x1 ;  /* 0x000000142f2e7211 */ /* 0x000fe200078a08ff */
[----:B------:R-:W-:Y:S01]  /*6770*/  @P3 IMAD.MOV.U32 R8, RZ, RZ, 0x7f800000 ;  /* 0x7f800000ff083424 */ /* 0x000fe200078e00ff */
[-C--:B------:R-:W-:Y:S01]  /*6780*/  LEA.HI.X.SX32 R45, R45, R21.reuse, 0x1, P4 ;  /* 0x000000152d2d7211 */ /* 0x080fe200020f0eff */
[----:B------:R-:W-:Y:S01]  /*6790*/  IMAD R51, R86, 0x2, R49 ;  /* 0x0000000256337824 */ /* 0x000fe200078e0231 */
[----:B------:R-:W-:Y:S01]  /*67a0*/  LEA.HI.X.SX32 R47, R47, R21, 0x1, P5 ;  /* 0x000000152f2f7211 */ /* 0x000fe200028f0eff */
[----:B------:R-:W-:Y:S01]  /*67b0*/  @P3 FFMA.FTZ R85, R69, R8, +INF ;  /* 0x7f80000045553423 */ /* 0x000fe20000010008 */
[----:B------:R-:W-:-:S02]  /*67c0*/  LEA R22, P3, R12, R20, 0x1 ;  /* 0x000000140c167211 */ /* 0x000fc400078608ff */
[----:B------:R-:W-:Y:S02]  /*67d0*/  LEA R53, R86, R51, 0x1 ;  /* 0x0000003356357211 */ /* 0x000fe400078e08ff */
[----:B------:R-:W-:Y:S02]  /*67e0*/  LEA.HI.X.SX32 R23, R12, R21, 0x1, P3 ;  /* 0x000000150c177211 */ /* 0x000fe400018f0eff */
[-C--:B------:R-:W-:Y:S02]  /*67f0*/  LEA R28, P3, R10, R20.reuse, 0x1 ;  /* 0x000000140a1c7211 */ /* 0x080fe400078608ff */
[----:B------:R-:W-:Y:S02]  /*6800*/  LEA R55, R86, R53, 0x1 ;  /* 0x0000003556377211 */ /* 0x000fe400078e08ff */
[-C--:B------:R-:W-:Y:S02]  /*6810*/  LEA.HI.X.SX32 R29, R10, R21.reuse, 0x1, P3 ;  /* 0x000000150a1d7211 */ /* 0x080fe400018f0eff */
[C---:B------:R-:W-:Y:S01]  /*6820*/  LEA R30, P3, R13.reuse, R20, 0x1 ;  /* 0x000000140d1e7211 */ /* 0x040fe200078608ff */
[----:B------:R-:W-:Y:S01]  /*6830*/  IMAD R57, R86, 0x2, R55 ;  /* 0x0000000256397824 */ /* 0x000fe200078e0237 */
[----:B------:R-:W-:Y:S01]  /*6840*/  LOP3.LUT R8, R56, 0x40, RZ, 0x3c, !PT ;  /* 0x0000004038087812 */ /* 0x000fe200078e3cff */
[----:B0-----:R-:W-:Y:S01]  /*6850*/  STG.E.U16 [R22.64], R16 ;  /* 0x0000001016007986 */ /* 0x001fe2000c101504 */
[----:B------:R-:W-:-:S02]  /*6860*/  LEA.HI.X.SX32 R31, R13, R21, 0x1, P3 ;  /* 0x000000150d1f7211 */ /* 0x000fc400018f0eff */
[-C--:B------:R-:W-:Y:S01]  /*6870*/  LEA R36, P3, R6, R20.reuse, 0x1 ;  /* 0x0000001406247211 */ /* 0x080fe200078608ff */
[----:B------:R0:W1:Y:S01]  /*6880*/  LDS.128 R12, [R48] ;  /* 0x00000000300c7984 */ /* 0x0000620000000c00 */
[----:B------:R-:W-:Y:S02]  /*6890*/  LEA R59, R86, R57, 0x1 ;  /* 0x00000039563b7211 */ /* 0x000fe400078e08ff */
[----:B------:R-:W-:Y:S01]  /*68a0*/  LEA.HI.X.SX32 R37, R6, R21, 0x1, P3 ;  /* 0x0000001506257211 */ /* 0x000fe200018f0eff */
[----:B------:R-:W2:Y:S01]  /*68b0*/  LDS.128 R8, [R8] ;  /* 0x0000000008087984 */ /* 0x000ea20000000c00 */
[C---:B------:R-:W-:Y:S02]  /*68c0*/  LEA R61, R86.reuse, R59, 0x1 ;  /* 0x0000003b563d7211 */ /* 0x040fe400078e08ff */
[-C--:B------:R-:W-:Y:S01]  /*68d0*/  LEA R40, P3, R41, R20.reuse, 0x1 ;  /* 0x0000001429287211 */ /* 0x080fe200078608ff */
[----:B------:R-:W3:Y:S01]  /*68e0*/  LDS.128 R4, [R5] ;  /* 0x0000000005047984 */ /* 0x000ee20000000c00 */
[----:B------:R-:W-:Y:S01]  /*68f0*/  LEA R50, P4, R51, R20, 0x1 ;  /* 0x0000001433327211 */ /* 0x000fe200078808ff */
[----:B------:R-:W-:Y:S01]  /*6900*/  IMAD R63, R86, 0x2, R61 ;  /* 0x00000002563f7824 */ /* 0x000fe200078e023d */
[----:B------:R-:W-:-:S02]  /*6910*/  LEA.HI.X.SX32 R41, R41, R21, 0x1, P3 ;  /* 0x0000001529297211 */ /* 0x000fc400018f0eff */
[CC--:B------:R-:W-:Y:S02]  /*6920*/  LEA R42, P3, R43.reuse, R20.reuse, 0x1 ;  /* 0x000000142b2a7211 */ /* 0x0c0fe400078608ff */
[C---:B------:R-:W-:Y:S02]  /*6930*/  LEA R65, R86.reuse, R63, 0x1 ;  /* 0x0000003f56417211 */ /* 0x040fe400078e08ff */
[----:B------:R-:W-:Y:S02]  /*6940*/  LEA.HI.X.SX32 R43, R43, R21, 0x1, P3 ;  /* 0x000000152b2b7211 */ /* 0x000fe400018f0eff */
[C---:B------:R-:W-:Y:S02]  /*6950*/  LEA R67, R86.reuse, R65, 0x1 ;  /* 0x0000004156437211 */ /* 0x040fe400078e08ff */
[-C--:B0-----:R-:W-:Y:S02]  /*6960*/  LEA R48, P3, R49, R20.reuse, 0x1 ;  /* 0x0000001431307211 */ /* 0x081fe400078608ff */
[----:B------:R-:W-:Y:S01]  /*6970*/  LEA R52, P5, R53, R20, 0x1 ;  /* 0x0000001435347211 */ /* 0x000fe200078a08ff */
[----:B------:R-:W-:Y:S01]  /*6980*/  IMAD R69, R86, 0x2, R67 ;  /* 0x0000000256457824 */ /* 0x000fe200078e0243 */
[----:B------:R-:W-:-:S02]  /*6990*/  LEA.HI.X.SX32 R49, R49, R21, 0x1, P3 ;  /* 0x0000001531317211 */ /* 0x000fc400018f0eff */
[----:B------:R-:W-:Y:S02]  /*69a0*/  LEA.HI.X.SX32 R51, R51, R21, 0x1, P4 ;  /* 0x0000001533337211 */ /* 0x000fe400020f0eff */
[C---:B------:R-:W-:Y:S02]  /*69b0*/  LEA R71, R86.reuse, R69, 0x1 ;  /* 0x0000004556477211 */ /* 0x040fe400078e08ff */
[-C--:B------:R-:W-:Y:S02]  /*69c0*/  LEA R54, P3, R55, R20.reuse, 0x1 ;  /* 0x0000001437367211 */ /* 0x080fe400078608ff */
[----:B------:R-:W-:Y:S02]  /*69d0*/  LEA R73, R86, R71, 0x1 ;  /* 0x0000004756497211 */ /* 0x000fe400078e08ff */
[----:B------:R-:W-:Y:S02]  /*69e0*/  PRMT R23, R16, 0x7632, R23 ;  /* 0x0000763210177816 */ /* 0x000fe40000000017 */
[----:B------:R-:W-:Y:S01]  /*69f0*/  LEA.HI.X.SX32 R53, R53, R21, 0x1, P5 ;  /* 0x0000001535357211 */ /* 0x000fe200028f0eff */
[----:B------:R-:W-:Y:S01]  /*6a00*/  IMAD R75, R86, 0x2, R73 ;  /* 0x00000002564b7824 */ /* 0x000fe200078e0249 */
[-C--:B------:R-:W-:Y:S01]  /*6a10*/  LEA R56, P4, R57, R20.reuse, 0x1 ;  /* 0x0000001439387211 */ /* 0x080fe200078808ff */
[----:B-1----:R0:W-:Y:S01]  /*6a20*/  STG.E.U16 [R24.64], R12 ;  /* 0x0000000c18007986 */ /* 0x0021e2000c101504 */
[----:B------:R-:W-:-:S02]  /*6a30*/  LEA R58, P5, R59, R20, 0x1 ;  /* 0x000000143b3a7211 */ /* 0x000fc400078a08ff */
[C---:B------:R-:W-:Y:S01]  /*6a40*/  LEA R77, R86.reuse, R75, 0x1 ;  /* 0x0000004b564d7211 */ /* 0x040fe200078e08ff */
[----:B--2---:R1:W-:Y:S01]  /*6a50*/  STG.E.U16 [R26.64], R8 ;  /* 0x000000081a007986 */ /* 0x0043e2000c101504 */
[-C--:B------:R-:W-:Y:S02]  /*6a60*/  LEA.HI.X.SX32 R55, R55, R21.reuse, 0x1, P3 ;  /* 0x0000001537377211 */ /* 0x080fe400018f0eff */
[----:B------:R-:W-:Y:S01]  /*6a70*/  LEA.HI.X.SX32 R57, R57, R21, 0x1, P4 ;  /* 0x0000001539397211 */ /* 0x000fe200020f0eff */
[----:B---3--:R2:W-:Y:S01]  /*6a80*/  STG.E.U16 [R28.64], R4 ;  /* 0x000000041c007986 */ /* 0x0085e2000c101504 */
[----:B------:R-:W-:Y:S02]  /*6a90*/  LEA R60, P3, R61, R20, 0x1 ;  /* 0x000000143d3c7211 */ /* 0x000fe400078608ff */
[----:B------:R-:W-:Y:S01]  /*6aa0*/  LEA R79, R86, R77, 0x1 ;  /* 0x0000004d564f7211 */ /* 0x000fe200078e08ff */
[----:B------:R3:W-:Y:S01]  /*6ab0*/  STG.E.U16 [R30.64], R23 ;  /* 0x000000171e007986 */ /* 0x0007e2000c101504 */
[----:B0-----:R-:W-:-:S02]  /*6ac0*/  PRMT R25, R12, 0x7632, R25 ;  /* 0x000076320c197816 */ /* 0x001fc40000000019 */
[-C--:B------:R-:W-:Y:S01]  /*6ad0*/  LEA.HI.X.SX32 R59, R59, R21.reuse, 0x1, P5 ;  /* 0x000000153b3b7211 */ /* 0x080fe200028f0eff */
[----:B------:R-:W-:Y:S01]  /*6ae0*/  IMAD R81, R86, 0x2, R79 ;  /* 0x0000000256517824 */ /* 0x000fe200078e024f */
[----:B-1----:R-:W-:Y:S01]  /*6af0*/  PRMT R27, R8, 0x7632, R27 ;  /* 0x00007632081b7816 */ /* 0x002fe2000000001b */
[----:B------:R0:W-:Y:S01]  /*6b00*/  STG.E.U16 [R32.64], R25 ;  /* 0x0000001920007986 */ /* 0x0001e2000c101504 */
[-C--:B------:R-:W-:Y:S02]  /*6b10*/  LEA R62, P4, R63, R20.reuse, 0x1 ;  /* 0x000000143f3e7211 */ /* 0x080fe400078808ff */
[----:B--2---:R-:W-:Y:S01]  /*6b20*/  PRMT R29, R4, 0x7632, R29 ;  /* 0x00007632041d7816 */ /* 0x004fe2000000001d */
[----:B------:R1:W-:Y:S01]  /*6b30*/  STG.E.U16 [R34.64], R27 ;  /* 0x0000001b22007986 */ /* 0x0003e2000c101504 */
[----:B------:R-:W-:Y:S02]  /*6b40*/  LEA R64, P5, R65, R20, 0x1 ;  /* 0x0000001441407211 */ /* 0x000fe400078a08ff */
[----:B------:R-:W-:Y:S01]  /*6b50*/  PRMT R4, R17, 0x7632, R4 ;  /* 0x0000763211047816 */ /* 0x000fe20000000004 */
[----:B------:R-:W-:Y:S01]  /*6b60*/  STG.E.U16 [R36.64], R29 ;  /* 0x0000001d24007986 */ /* 0x000fe2000c101504 */
[----:B------:R-:W-:-:S02]  /*6b70*/  LEA.HI.X.SX32 R61, R61, R21, 0x1, P3 ;  /* 0x000000153d3d7211 */ /* 0x000fc400018f0eff */
[----:B------:R-:W-:Y:S01]  /*6b80*/  PRMT R24, R13, 0x7632, R24 ;  /* 0x000076320d187816 */ /* 0x000fe20000000018 */
[----:B------:R2:W-:Y:S01]  /*6b90*/  STG.E.U16 [R38.64], R17 ;  /* 0x0000001126007986 */ /* 0x0005e2000c101504 */
[-C--:B------:R-:W-:Y:S02]  /*6ba0*/  LEA.HI.X.SX32 R63, R63, R21.reuse, 0x1, P4 ;  /* 0x000000153f3f7211 */ /* 0x080fe400020f0eff */
[-C--:B------:R-:W-:Y:S01]  /*6bb0*/  LEA R66, P3, R67, R20.reuse, 0x1 ;  /* 0x0000001443427211 */ /* 0x080fe200078608ff */
[----:B------:R4:W-:Y:S01]  /*6bc0*/  STG.E.U16 [R40.64], R13 ;  /* 0x0000000d28007986 */ /* 0x0009e2000c101504 */
[----:B------:R-:W-:Y:S02]  /*6bd0*/  PRMT R8, R9, 0x7632, R8 ;  /* 0x0000763209087816 */ /* 0x000fe40000000008 */
[----:B------:R-:W-:Y:S01]  /*6be0*/  LEA.HI.X.SX32 R65, R65, R21, 0x1, P5 ;  /* 0x0000001541417211 */ /* 0x000fe200028f0eff */
[----:B------:R-:W-:Y:S01]  /*6bf0*/  STG.E.U16 [R42.64], R9 ;  /* 0x000000092a007986 */ /* 0x000fe2000c101504 */
[----:B------:R-:W-:-:S02]  /*6c00*/  LEA R68, P4, R69, R20, 0x1 ;  /* 0x0000001445447211 */ /* 0x000fc400078808ff */
[----:B------:R-:W-:Y:S01]  /*6c10*/  PRMT R26, R5, 0x7632, R26 ;  /* 0x00007632051a7816 */ /* 0x000fe2000000001a */
[----:B------:R-:W-:Y:S01]  /*6c20*/  STG.E.U16 [R44.64], R5 ;  /* 0x000000052c007986 */ /* 0x000fe2000c101504 */
[-C--:B------:R-:W-:Y:S02]  /*6c30*/  LEA R70, P5, R71, R20.reuse, 0x1 ;  /* 0x0000001447467211 */ /* 0x080fe400078a08ff */
[-C--:B------:R-:W-:Y:S01]  /*6c40*/  LEA.HI.X.SX32 R67, R67, R21.reuse, 0x1, P3 ;  /* 0x0000001543437211 */ /* 0x080fe200018f0eff */
[----:B------:R-:W-:Y:S01]  /*6c50*/  STG.E.U16 [R46.64], R4 ;  /* 0x000000042e007986 */ /* 0x000fe2000c101504 */
[----:B------:R-:W-:Y:S02]  /*6c60*/  LEA.HI.X.SX32 R69, R69, R21, 0x1, P4 ;  /* 0x0000001545457211 */ /* 0x000fe400020f0eff */
[----:B------:R-:W-:Y:S01]  /*6c70*/  LEA R72, P3, R73, R20, 0x1 ;  /* 0x0000001449487211 */ /* 0x000fe200078608ff */
[----:B------:R-:W-:Y:S01]  /*6c80*/  STG.E.U16 [R48.64], R24 ;  /* 0x0000001830007986 */ /* 0x000fe2000c101504 */
[----:B------:R-:W-:-:S02]  /*6c90*/  LEA R83, R86, R81, 0x1 ;  /* 0x0000005156537211 */ /* 0x000fc400078e08ff */
[----:B------:R-:W-:Y:S01]  /*6ca0*/  LEA.HI.X.SX32 R71, R71, R21, 0x1, P5 ;  /* 0x0000001547477211 */ /* 0x000fe200028f0eff */
[----:B------:R-:W-:Y:S01]  /*6cb0*/  STG.E.U16 [R50.64], R8 ;  /* 0x0000000832007986 */ /* 0x000fe2000c101504 */
[-C--:B------:R-:W-:Y:S02]  /*6cc0*/  LEA R74, P4, R75, R20.reuse, 0x1 ;  /* 0x000000144b4a7211 */ /* 0x080fe400078808ff */
[----:B---3--:R-:W-:Y:S01]  /*6cd0*/  PRMT R31, R18, 0x7632, R31 ;  /* 0x00007632121f7816 */ /* 0x008fe2000000001f */
[----:B------:R-:W-:Y:S01]  /*6ce0*/  STG.E.U16 [R52.64], R26 ;  /* 0x0000001a34007986 */ /* 0x000fe2000c101504 */
[----:B------:R-:W-:Y:S02]  /*6cf0*/  LEA R76, P5, R77, R20, 0x1 ;  /* 0x000000144d4c7211 */ /* 0x000fe400078a08ff */
[----:B0-----:R-:W-:Y:S01]  /*6d00*/  PRMT R32, R14, 0x7632, R32 ;  /* 0x000076320e207816 */ /* 0x001fe20000000020 */
[----:B------:R-:W-:Y:S01]  /*6d10*/  STG.E.U16 [R54.64], R18 ;  /* 0x0000001236007986 */ /* 0x000fe2000c101504 */
[----:B------:R-:W-:-:S02]  /*6d20*/  PRMT R33, R10, 0x7632, R33 ;  /* 0x000076320a217816 */ /* 0x000fc40000000021 */
[----:B------:R-:W-:Y:S01]  /*6d30*/  LEA.HI.X.SX32 R73, R73, R21, 0x1, P3 ;  /* 0x0000001549497211 */ /* 0x000fe200018f0eff */
[----:B------:R-:W-:Y:S01]  /*6d40*/  STG.E.U16 [R56.64], R14 ;  /* 0x0000000e38007986 */ /* 0x000fe2000c101504 */
[----:B------:R-:W-:Y:S02]  /*6d50*/  LEA R86, R86, R83, 0x1 ;  /* 0x0000005356567211 */ /* 0x000fe400078e08ff */
[----:B-1----:R-:W-:Y:S01]  /*6d60*/  PRMT R34, R6, 0x7632, R34 ;  /* 0x0000763206227816 */ /* 0x002fe20000000022 */
[----:B------:R0:W-:Y:S01]  /*6d70*/  STG.E.U16 [R58.64], R10 ;  /* 0x0000000a3a007986 */ /* 0x0001e2000c101504 */
[-C--:B------:R-:W-:Y:S02]  /*6d80*/  LEA.HI.X.SX32 R75, R75, R21.reuse, 0x1, P4 ;  /* 0x000000154b4b7211 */ /* 0x080fe400020f0eff */
[----:B------:R-:W-:Y:S01]  /*6d90*/  LEA R78, P3, R79, R20, 0x1 ;  /* 0x000000144f4e7211 */ /* 0x000fe200078608ff */
[----:B------:R1:W-:Y:S01]  /*6da0*/  STG.E.U16 [R60.64], R6 ;  /* 0x000000063c007986 */ /* 0x0003e2000c101504 */
[----:B------:R-:W-:-:S02]  /*6db0*/  LEA.HI.X.SX32 R77, R77, R21, 0x1, P5 ;  /* 0x000000154d4d7211 */ /* 0x000fc400028f0eff */
[-C--:B------:R-:W-:Y:S01]  /*6dc0*/  LEA R80, P4, R81, R20.reuse, 0x1 ;  /* 0x0000001451507211 */ /* 0x080fe200078808ff */
[----:B------:R1:W-:Y:S01]  /*6dd0*/  STG.E.U16 [R62.64], R31 ;  /* 0x0000001f3e007986 */ /* 0x0003e2000c101504 */
[-C--:B------:R-:W-:Y:S02]  /*6de0*/  LEA R82, P5, R83, R20.reuse, 0x1 ;  /* 0x0000001453527211 */ /* 0x080fe400078a08ff */
[----:B------:R-:W-:Y:S01]  /*6df0*/  LEA R20, P6, R86, R20, 0x1 ;  /* 0x0000001456147211 */ /* 0x000fe200078c08ff */
[----:B------:R1:W-:Y:S01]  /*6e00*/  STG.E.U16 [R64.64], R32 ;  /* 0x0000002040007986 */ /* 0x0003e2000c101504 */
[-C--:B------:R-:W-:Y:S02]  /*6e10*/  LEA.HI.X.SX32 R79, R79, R21.reuse, 0x1, P3 ;  /* 0x000000154f4f7211 */ /* 0x080fe400018f0eff */
[----:B--2---:R-:W-:Y:S01]  /*6e20*/  PRMT R39, R19, 0x7632, R39 ;  /* 0x0000763213277816 */ /* 0x004fe20000000027 */
[----:B------:R1:W-:Y:S01]  /*6e30*/  STG.E.U16 [R66.64], R33 ;  /* 0x0000002142007986 */ /* 0x0003e2000c101504 */
[----:B------:R-:W-:-:S02]  /*6e40*/  LEA.HI.X.SX32 R81, R81, R21, 0x1, P4 ;  /* 0x0000001551517211 */ /* 0x000fc400020f0eff */
[----:B----4-:R-:W-:Y:S01]  /*6e50*/  PRMT R40, R15, 0x7632, R40 ;  /* 0x000076320f287816 */ /* 0x010fe20000000028 */
[----:B------:R1:W-:Y:S01]  /*6e60*/  STG.E.U16 [R68.64], R34 ;  /* 0x0000002244007986 */ /* 0x0003e2000c101504 */
[-C--:B------:R-:W-:Y:S02]  /*6e70*/  LEA.HI.X.SX32 R83, R83, R21.reuse, 0x1, P5 ;  /* 0x0000001553537211 */ /* 0x080fe400028f0eff */
[----:B------:R-:W-:Y:S01]  /*6e80*/  PRMT R41, R11, 0x7632, R41 ;  /* 0x000076320b297816 */ /* 0x000fe20000000029 */
[----:B------:R1:W-:Y:S01]  /*6e90*/  STG.E.U16 [R70.64], R19 ;  /* 0x0000001346007986 */ /* 0x0003e2000c101504 */
[----:B------:R-:W-:Y:S02]  /*6ea0*/  LEA.HI.X.SX32 R21, R86, R21, 0x1, P6 ;  /* 0x0000001556157211 */ /* 0x000fe400030f0eff */
[----:B0-----:R-:W-:Y:S01]  /*6eb0*/  PRMT R10, R7, 0x7632, R10 ;  /* 0x00007632070a7816 */ /* 0x001fe2000000000a */
[----:B------:R1:W-:Y:S01]  /*6ec0*/  STG.E.U16 [R72.64], R15 ;  /* 0x0000000f48007986 */ /* 0x0003e2000c101504 */
[----:B------:R-:W-:-:S03]  /*6ed0*/  FSEL R85, R85, -INF , P2 ;  /* 0xff80000055557808 */ /* 0x000fc60001000000 */
[----:B------:R1:W-:Y:S02]  /*6ee0*/  STG.E.U16 [R74.64], R11 ;  /* 0x0000000b4a007986 */ /* 0x0003e4000c101504 */
[----:B------:R-:W-:Y:S01]  /*6ef0*/  FFMA R85, R85, 0.69314718246459960938, R2 ;  /* 0x3f31721855557823 */ /* 0x000fe20000000002 */
[----:B------:R-:W-:Y:S01]  /*6f00*/  LOP3.LUT R2, R88, 0x1f8, RZ, 0xc0, !PT ;  /* 0x000001f858027812 */ /* 0x000fe200078ec0ff */
[----:B------:R1:W-:Y:S04]  /*6f10*/  STG.E.U16 [R76.64], R7 ;  /* 0x000000074c007986 */ /* 0x0003e8000c101504 */
[----:B------:R1:W-:Y:S04]  /*6f20*/  STG.E.U16 [R78.64], R39 ;  /* 0x000000274e007986 */ /* 0x0003e8000c101504 */
[----:B------:R1:W-:Y:S04]  /*6f30*/  STG.E.U16 [R80.64], R40 ;  /* 0x0000002850007986 */ /* 0x0003e8000c101504 */
[----:B------:R1:W-:Y:S04]  /*6f40*/  STG.E.U16 [R82.64], R41 ;  /* 0x0000002952007986 */ /* 0x0003e8000c101504 */
[----:B------:R1:W-:Y:S04]  /*6f50*/  STG.E.U16 [R20.64], R10 ;  /* 0x0000000a14007986 */ /* 0x0003e8000c101504 */
[----:B------:R-:W-:Y:S06]  /*6f60*/  BAR.SYNC.DEFER_BLOCKING 0x0 ;  /* 0x0000000000007b1d */ /* 0x000fec0000010000 */
[----:B------:R1:W-:Y:S04]  /*6f70*/  STS.64 [R2], R84 ;  /* 0x0000005402007388 */ /* 0x0003e80000000a00 */
[----:B------:R-:W-:Y:S06]  /*6f80*/  BAR.SYNC.DEFER_BLOCKING 0x0 ;  /* 0x0000000000007b1d */ /* 0x000fec0000010000 */
[----:B------:R-:W-:Y:S05]  /*6f90*/  @P0 EXIT ;  /* 0x000000000000094d */ /* 0x000fea0003800000 */
[----:B-1----:R-:W0:Y:S01]  /*6fa0*/  LDS R7, [R0] ;  /* 0x0000000000077984 */ /* 0x002e220000000800 */
[----:B------:R-:W-:Y:S01]  /*6fb0*/  IMAD R2, R89, c[0x0][0x1cc], RZ ;  /* 0x0000730059027a24 */ /* 0x000fe200078e02ff */
[C---:B------:R-:W-:Y:S01]  /*6fc0*/  SHF.L.U32 R6, R87.reuse, 0x2, RZ ;  /* 0x0000000257067819 */ /* 0x040fe200000006ff */
[----:B------:R-:W-:-:S03]  /*6fd0*/  IMAD.HI R5, R87, 0x4, RZ ;  /* 0x0000000457057827 */ /* 0x000fc600078e02ff */
[C---:B------:R-:W-:Y:S01]  /*6fe0*/  SHF.L.U32 R3, R2.reuse, 0x2, RZ ;  /* 0x0000000202037819 */ /* 0x040fe200000006ff */
[----:B------:R-:W-:-:S03]  /*6ff0*/  IMAD.HI R4, R2, 0x4, RZ ;  /* 0x0000000402047827 */ /* 0x000fc600078e02ff */
[----:B------:R-:W-:-:S04]  /*7000*/  IADD3 R2, P0, P1, R6, c[0x0][0x180], R3 ;  /* 0x0000600006027a10 */ /* 0x000fc8000791e003 */
[----:B------:R-:W-:-:S05]  /*7010*/  IADD3.X R3, R5, c[0x0][0x184], R4, P0, P1 ;  /* 0x0000610005037a10 */ /* 0x000fca00007e2404 */
[----:B0-----:R-:W-:Y:S01]  /*7020*/  STG.E [R2.64], R7 ;  /* 0x0000000702007986 */ /* 0x001fe2000c101904 */
[----:B------:R-:W-:Y:S05]  /*7030*/  EXIT ;  /* 0x000000000000794d */ /* 0x000fea0003800000 */
.L_x_3:
[----:B------:R-:W-:-:S00]  /*7040*/  BRA `(.L_x_3) ;  /* 0xfffffff000007947 */ /* 0x000fc0000383ffff */
[----:B------:R-:W-:-:S00]  /*7050*/  NOP ;  /* 0x0000000000007918 */ /* 0x000fc00000000000 */
        /* <DEDUP_REMOVED lines=10> */
.L_x_4:


//--------------------- .nv.global.init           --------------------------
	.section	.nv.global.init,"aw",@progbits
.nv.global.init:
	.type		_$_str,@object
	.size		_$_str,(.L_0 - _$_str)
_$_str:
        /*0000*/ 	.byte	0x5f, 0x5f, 0x43, 0x55, 0x44, 0x41, 0x5f, 0x46, 0x54, 0x5a, 0x00
.L_0:


//--------------------- .nv.shared.attn_fwd       --------------------------
	.section	.nv.shared.attn_fwd,"aw",@nobits
	.sectionflags	@""
	.align	16
